//
// Generated by NVIDIA NVVM Compiler
//
// Compiler Build ID: CL-36424714
// Cuda compilation tools, release 13.0, V13.0.88
// Based on NVVM 20.0.0
//

.version 9.0
.target sm_100
.address_size 64

	// .globl	medprice_kernel_f32

.visible .entry medprice_kernel_f32(
	.param .u64 .ptr .align 1 medprice_kernel_f32_param_0,
	.param .u64 .ptr .align 1 medprice_kernel_f32_param_1,
	.param .u32 medprice_kernel_f32_param_2,
	.param .u32 medprice_kernel_f32_param_3,
	.param .u64 .ptr .align 1 medprice_kernel_f32_param_4
)
{
	.reg .pred 	%p<8>;
	.reg .b32 	%r<15>;
	.reg .b32 	%f<8>;
	.reg .b64 	%rd<16>;

	ld.param.u64 	%rd4, [medprice_kernel_f32_param_0];
	ld.param.u64 	%rd5, [medprice_kernel_f32_param_1];
	ld.param.u32 	%r7, [medprice_kernel_f32_param_2];
	ld.param.u32 	%r8, [medprice_kernel_f32_param_3];
	ld.param.u64 	%rd6, [medprice_kernel_f32_param_4];
	cvta.to.global.u64 	%rd1, %rd6;
	mov.u32 	%r9, %ctaid.x;
	mov.u32 	%r1, %ntid.x;
	mov.u32 	%r10, %tid.x;
	mad.lo.s32 	%r14, %r9, %r1, %r10;
	setp.lt.s32 	%p1, %r7, 1;
	@%p1 bra 	$L__BB0_9;
	setp.ge.s32 	%p2, %r14, %r7;
	@%p2 bra 	$L__BB0_9;
	mov.u32 	%r11, %nctaid.x;
	mul.lo.s32 	%r3, %r1, %r11;
	cvta.to.global.u64 	%rd2, %rd4;
	cvta.to.global.u64 	%rd3, %rd5;
	max.s32 	%r4, %r8, 0;
$L__BB0_3:
	setp.ge.s32 	%p3, %r14, %r4;
	@%p3 bra 	$L__BB0_5;
	mul.wide.s32 	%rd14, %r14, 4;
	add.s64 	%rd15, %rd1, %rd14;
	mov.b32 	%r13, 2147483647;
	st.global.u32 	[%rd15], %r13;
	bra.uni 	$L__BB0_8;
$L__BB0_5:
	mul.wide.u32 	%rd7, %r14, 4;
	add.s64 	%rd8, %rd2, %rd7;
	ld.global.nc.f32 	%f1, [%rd8];
	add.s64 	%rd9, %rd3, %rd7;
	ld.global.nc.f32 	%f2, [%rd9];
	abs.f32 	%f3, %f1;
	setp.num.f32 	%p4, %f3, %f3;
	abs.f32 	%f4, %f2;
	setp.num.f32 	%p5, %f4, %f4;
	and.pred  	%p6, %p4, %p5;
	@%p6 bra 	$L__BB0_7;
	add.s64 	%rd11, %rd1, %rd7;
	mov.b32 	%r12, 2147483647;
	st.global.u32 	[%rd11], %r12;
	bra.uni 	$L__BB0_8;
$L__BB0_7:
	add.f32 	%f6, %f1, %f2;
	mul.f32 	%f7, %f6, 0f3F000000;
	add.s64 	%rd13, %rd1, %rd7;
	st.global.f32 	[%rd13], %f7;
$L__BB0_8:
	add.s32 	%r14, %r14, %r3;
	setp.lt.s32 	%p7, %r14, %r7;
	@%p7 bra 	$L__BB0_3;
$L__BB0_9:
	ret;

}
	// .globl	medprice_batch_f32
.visible .entry medprice_batch_f32(
	.param .u64 .ptr .align 1 medprice_batch_f32_param_0,
	.param .u64 .ptr .align 1 medprice_batch_f32_param_1,
	.param .u32 medprice_batch_f32_param_2,
	.param .u32 medprice_batch_f32_param_3,
	.param .u64 .ptr .align 1 medprice_batch_f32_param_4,
	.param .u64 .ptr .align 1 medprice_batch_f32_param_5
)
{
	.reg .pred 	%p<8>;
	.reg .b32 	%r<20>;
	.reg .b32 	%f<13>;
	.reg .b64 	%rd<16>;

	ld.param.u64 	%rd4, [medprice_batch_f32_param_0];
	ld.param.u64 	%rd5, [medprice_batch_f32_param_1];
	ld.param.u32 	%r10, [medprice_batch_f32_param_2];
	ld.param.u32 	%r11, [medprice_batch_f32_param_3];
	ld.param.u64 	%rd6, [medprice_batch_f32_param_4];
	ld.param.u64 	%rd7, [medprice_batch_f32_param_5];
	mov.u32 	%r1, %ctaid.y;
	setp.ge.s32 	%p1, %r1, %r11;
	@%p1 bra 	$L__BB1_8;
	mov.u32 	%r13, %ctaid.x;
	mov.u32 	%r2, %ntid.x;
	mov.u32 	%r14, %tid.x;
	mad.lo.s32 	%r19, %r13, %r2, %r14;
	setp.eq.s64 	%p2, %rd6, 0;
	mov.b32 	%r18, 0;
	@%p2 bra 	$L__BB1_3;
	cvta.to.global.u64 	%rd8, %rd6;
	mul.wide.u32 	%rd9, %r1, 4;
	add.s64 	%rd10, %rd8, %rd9;
	ld.global.nc.u32 	%r15, [%rd10];
	max.s32 	%r18, %r15, 0;
$L__BB1_3:
	setp.ge.s32 	%p3, %r19, %r10;
	@%p3 bra 	$L__BB1_8;
	cvta.to.global.u64 	%rd1, %rd4;
	cvta.to.global.u64 	%rd2, %rd5;
	cvta.to.global.u64 	%rd3, %rd7;
	mov.u32 	%r16, %nctaid.x;
	mul.lo.s32 	%r6, %r2, %r16;
	mul.lo.s32 	%r7, %r10, %r1;
$L__BB1_5:
	setp.lt.s32 	%p4, %r19, %r18;
	mov.f32 	%f12, 0f7FFFFFFF;
	@%p4 bra 	$L__BB1_7;
	mul.wide.u32 	%rd11, %r19, 4;
	add.s64 	%rd12, %rd1, %rd11;
	ld.global.nc.f32 	%f4, [%rd12];
	add.s64 	%rd13, %rd2, %rd11;
	ld.global.nc.f32 	%f5, [%rd13];
	abs.f32 	%f6, %f4;
	setp.num.f32 	%p5, %f6, %f6;
	abs.f32 	%f7, %f5;
	setp.num.f32 	%p6, %f7, %f7;
	add.f32 	%f9, %f4, %f5;
	mul.f32 	%f10, %f9, 0f3F000000;
	selp.f32 	%f11, %f10, 0f7FFFFFFF, %p6;
	selp.f32 	%f12, %f11, 0f7FFFFFFF, %p5;
$L__BB1_7:
	add.s32 	%r17, %r19, %r7;
	mul.wide.s32 	%rd14, %r17, 4;
	add.s64 	%rd15, %rd3, %rd14;
	st.global.f32 	[%rd15], %f12;
	add.s32 	%r19, %r19, %r6;
	setp.lt.s32 	%p7, %r19, %r10;
	@%p7 bra 	$L__BB1_5;
$L__BB1_8:
	ret;

}
	// .globl	medprice_many_series_one_param_f32
.visible .entry medprice_many_series_one_param_f32(
	.param .u64 .ptr .align 1 medprice_many_series_one_param_f32_param_0,
	.param .u64 .ptr .align 1 medprice_many_series_one_param_f32_param_1,
	.param .u32 medprice_many_series_one_param_f32_param_2,
	.param .u32 medprice_many_series_one_param_f32_param_3,
	.param .u64 .ptr .align 1 medprice_many_series_one_param_f32_param_4,
	.param .u64 .ptr .align 1 medprice_many_series_one_param_f32_param_5
)
{
	.reg .pred 	%p<57>;
	.reg .b32 	%r<98>;
	.reg .b32 	%f<136>;
	.reg .b64 	%rd<101>;

	ld.param.u64 	%rd5, [medprice_many_series_one_param_f32_param_0];
	ld.param.u64 	%rd6, [medprice_many_series_one_param_f32_param_1];
	ld.param.u32 	%r54, [medprice_many_series_one_param_f32_param_2];
	ld.param.u32 	%r55, [medprice_many_series_one_param_f32_param_3];
	ld.param.u64 	%rd4, [medprice_many_series_one_param_f32_param_4];
	ld.param.u64 	%rd7, [medprice_many_series_one_param_f32_param_5];
	cvta.to.global.u64 	%rd1, %rd7;
	cvta.to.global.u64 	%rd2, %rd6;
	cvta.to.global.u64 	%rd3, %rd5;
	mov.u32 	%r56, %ctaid.x;
	mov.u32 	%r57, %ntid.x;
	mul.lo.s32 	%r1, %r56, %r57;
	mov.u32 	%r2, %tid.x;
	add.s32 	%r3, %r1, %r2;
	setp.ge.s32 	%p1, %r3, %r54;
	@%p1 bra 	$L__BB2_59;
	setp.eq.s64 	%p2, %rd4, 0;
	mov.b32 	%r85, 0;
	@%p2 bra 	$L__BB2_3;
	cvta.to.global.u64 	%rd8, %rd4;
	mul.wide.s32 	%rd9, %r3, 4;
	add.s64 	%rd10, %rd8, %rd9;
	ld.global.nc.u32 	%r59, [%rd10];
	max.s32 	%r85, %r59, 0;
$L__BB2_3:
	setp.lt.s32 	%p3, %r55, 1;
	@%p3 bra 	$L__BB2_59;
	and.b32  	%r6, %r55, 7;
	setp.lt.u32 	%p4, %r55, 8;
	mov.b32 	%r96, 0;
	@%p4 bra 	$L__BB2_31;
	and.b32  	%r96, %r55, 2147483640;
	add.s32 	%r62, %r2, %r54;
	add.s32 	%r93, %r62, %r1;
	shl.b32 	%r9, %r54, 3;
	shl.b32 	%r63, %r54, 1;
	add.s32 	%r92, %r3, %r63;
	mad.lo.s32 	%r91, %r54, 3, %r3;
	shl.b32 	%r64, %r54, 2;
	add.s32 	%r90, %r3, %r64;
	mad.lo.s32 	%r89, %r54, 5, %r3;
	mad.lo.s32 	%r88, %r54, 6, %r3;
	mad.lo.s32 	%r87, %r54, 7, %r3;
	mov.b32 	%r94, 0;
	mov.u32 	%r86, %r3;
$L__BB2_6:
	.pragma "nounroll";
	setp.ge.u32 	%p5, %r94, %r85;
	@%p5 bra 	$L__BB2_8;
	mul.wide.s32 	%rd15, %r86, 4;
	add.s64 	%rd16, %rd1, %rd15;
	mov.b32 	%r65, 2147483647;
	st.global.u32 	[%rd16], %r65;
	bra.uni 	$L__BB2_9;
$L__BB2_8:
	mul.wide.s32 	%rd11, %r86, 4;
	add.s64 	%rd12, %rd3, %rd11;
	ld.global.nc.f32 	%f1, [%rd12];
	add.s64 	%rd13, %rd2, %rd11;
	ld.global.nc.f32 	%f2, [%rd13];
	abs.f32 	%f3, %f1;
	setp.num.f32 	%p6, %f3, %f3;
	abs.f32 	%f4, %f2;
	setp.num.f32 	%p7, %f4, %f4;
	add.f32 	%f6, %f1, %f2;
	mul.f32 	%f7, %f6, 0f3F000000;
	selp.f32 	%f8, %f7, 0f7FFFFFFF, %p7;
	selp.f32 	%f9, %f8, 0f7FFFFFFF, %p6;
	add.s64 	%rd14, %rd1, %rd11;
	st.global.f32 	[%rd14], %f9;
$L__BB2_9:
	add.s32 	%r25, %r94, 1;
	setp.lt.u32 	%p8, %r25, %r85;
	@%p8 bra 	$L__BB2_11;
	mul.wide.s32 	%rd17, %r93, 4;
	add.s64 	%rd18, %rd3, %rd17;
	ld.global.nc.f32 	%f10, [%rd18];
	add.s64 	%rd19, %rd2, %rd17;
	ld.global.nc.f32 	%f11, [%rd19];
	abs.f32 	%f12, %f10;
	setp.num.f32 	%p9, %f12, %f12;
	abs.f32 	%f13, %f11;
	setp.num.f32 	%p10, %f13, %f13;
	add.f32 	%f15, %f10, %f11;
	mul.f32 	%f16, %f15, 0f3F000000;
	selp.f32 	%f17, %f16, 0f7FFFFFFF, %p10;
	selp.f32 	%f18, %f17, 0f7FFFFFFF, %p9;
	add.s64 	%rd20, %rd1, %rd17;
	st.global.f32 	[%rd20], %f18;
	bra.uni 	$L__BB2_12;
$L__BB2_11:
	mul.wide.s32 	%rd21, %r93, 4;
	add.s64 	%rd22, %rd1, %rd21;
	mov.b32 	%r66, 2147483647;
	st.global.u32 	[%rd22], %r66;
$L__BB2_12:
	add.s32 	%r26, %r25, 1;
	setp.lt.u32 	%p11, %r26, %r85;
	@%p11 bra 	$L__BB2_14;
	mul.wide.s32 	%rd23, %r92, 4;
	add.s64 	%rd24, %rd3, %rd23;
	ld.global.nc.f32 	%f19, [%rd24];
	add.s64 	%rd25, %rd2, %rd23;
	ld.global.nc.f32 	%f20, [%rd25];
	abs.f32 	%f21, %f19;
	setp.num.f32 	%p12, %f21, %f21;
	abs.f32 	%f22, %f20;
	setp.num.f32 	%p13, %f22, %f22;
	add.f32 	%f24, %f19, %f20;
	mul.f32 	%f25, %f24, 0f3F000000;
	selp.f32 	%f26, %f25, 0f7FFFFFFF, %p13;
	selp.f32 	%f27, %f26, 0f7FFFFFFF, %p12;
	add.s64 	%rd26, %rd1, %rd23;
	st.global.f32 	[%rd26], %f27;
	bra.uni 	$L__BB2_15;
$L__BB2_14:
	mul.wide.s32 	%rd27, %r92, 4;
	add.s64 	%rd28, %rd1, %rd27;
	mov.b32 	%r67, 2147483647;
	st.global.u32 	[%rd28], %r67;
$L__BB2_15:
	add.s32 	%r27, %r26, 1;
	setp.lt.u32 	%p14, %r27, %r85;
	@%p14 bra 	$L__BB2_17;
	mul.wide.s32 	%rd29, %r91, 4;
	add.s64 	%rd30, %rd3, %rd29;
	ld.global.nc.f32 	%f28, [%rd30];
	add.s64 	%rd31, %rd2, %rd29;
	ld.global.nc.f32 	%f29, [%rd31];
	abs.f32 	%f30, %f28;
	setp.num.f32 	%p15, %f30, %f30;
	abs.f32 	%f31, %f29;
	setp.num.f32 	%p16, %f31, %f31;
	add.f32 	%f33, %f28, %f29;
	mul.f32 	%f34, %f33, 0f3F000000;
	selp.f32 	%f35, %f34, 0f7FFFFFFF, %p16;
	selp.f32 	%f36, %f35, 0f7FFFFFFF, %p15;
	add.s64 	%rd32, %rd1, %rd29;
	st.global.f32 	[%rd32], %f36;
	bra.uni 	$L__BB2_18;
$L__BB2_17:
	mul.wide.s32 	%rd33, %r91, 4;
	add.s64 	%rd34, %rd1, %rd33;
	mov.b32 	%r68, 2147483647;
	st.global.u32 	[%rd34], %r68;
$L__BB2_18:
	add.s32 	%r28, %r27, 1;
	setp.lt.u32 	%p17, %r28, %r85;
	@%p17 bra 	$L__BB2_20;
	mul.wide.s32 	%rd35, %r90, 4;
	add.s64 	%rd36, %rd3, %rd35;
	ld.global.nc.f32 	%f37, [%rd36];
	add.s64 	%rd37, %rd2, %rd35;
	ld.global.nc.f32 	%f38, [%rd37];
	abs.f32 	%f39, %f37;
	setp.num.f32 	%p18, %f39, %f39;
	abs.f32 	%f40, %f38;
	setp.num.f32 	%p19, %f40, %f40;
	add.f32 	%f42, %f37, %f38;
	mul.f32 	%f43, %f42, 0f3F000000;
	selp.f32 	%f44, %f43, 0f7FFFFFFF, %p19;
	selp.f32 	%f45, %f44, 0f7FFFFFFF, %p18;
	add.s64 	%rd38, %rd1, %rd35;
	st.global.f32 	[%rd38], %f45;
	bra.uni 	$L__BB2_21;
$L__BB2_20:
	mul.wide.s32 	%rd39, %r90, 4;
	add.s64 	%rd40, %rd1, %rd39;
	mov.b32 	%r69, 2147483647;
	st.global.u32 	[%rd40], %r69;
$L__BB2_21:
	add.s32 	%r29, %r28, 1;
	setp.lt.u32 	%p20, %r29, %r85;
	@%p20 bra 	$L__BB2_23;
	mul.wide.s32 	%rd41, %r89, 4;
	add.s64 	%rd42, %rd3, %rd41;
	ld.global.nc.f32 	%f46, [%rd42];
	add.s64 	%rd43, %rd2, %rd41;
	ld.global.nc.f32 	%f47, [%rd43];
	abs.f32 	%f48, %f46;
	setp.num.f32 	%p21, %f48, %f48;
	abs.f32 	%f49, %f47;
	setp.num.f32 	%p22, %f49, %f49;
	add.f32 	%f51, %f46, %f47;
	mul.f32 	%f52, %f51, 0f3F000000;
	selp.f32 	%f53, %f52, 0f7FFFFFFF, %p22;
	selp.f32 	%f54, %f53, 0f7FFFFFFF, %p21;
	add.s64 	%rd44, %rd1, %rd41;
	st.global.f32 	[%rd44], %f54;
	bra.uni 	$L__BB2_24;
$L__BB2_23:
	mul.wide.s32 	%rd45, %r89, 4;
	add.s64 	%rd46, %rd1, %rd45;
	mov.b32 	%r70, 2147483647;
	st.global.u32 	[%rd46], %r70;
$L__BB2_24:
	add.s32 	%r30, %r29, 1;
	setp.lt.u32 	%p23, %r30, %r85;
	@%p23 bra 	$L__BB2_26;
	mul.wide.s32 	%rd47, %r88, 4;
	add.s64 	%rd48, %rd3, %rd47;
	ld.global.nc.f32 	%f55, [%rd48];
	add.s64 	%rd49, %rd2, %rd47;
	ld.global.nc.f32 	%f56, [%rd49];
	abs.f32 	%f57, %f55;
	setp.num.f32 	%p24, %f57, %f57;
	abs.f32 	%f58, %f56;
	setp.num.f32 	%p25, %f58, %f58;
	add.f32 	%f60, %f55, %f56;
	mul.f32 	%f61, %f60, 0f3F000000;
	selp.f32 	%f62, %f61, 0f7FFFFFFF, %p25;
	selp.f32 	%f63, %f62, 0f7FFFFFFF, %p24;
	add.s64 	%rd50, %rd1, %rd47;
	st.global.f32 	[%rd50], %f63;
	bra.uni 	$L__BB2_27;
$L__BB2_26:
	mul.wide.s32 	%rd51, %r88, 4;
	add.s64 	%rd52, %rd1, %rd51;
	mov.b32 	%r71, 2147483647;
	st.global.u32 	[%rd52], %r71;
$L__BB2_27:
	add.s32 	%r31, %r30, 1;
	setp.lt.u32 	%p26, %r31, %r85;
	@%p26 bra 	$L__BB2_29;
	mul.wide.s32 	%rd53, %r87, 4;
	add.s64 	%rd54, %rd3, %rd53;
	ld.global.nc.f32 	%f64, [%rd54];
	add.s64 	%rd55, %rd2, %rd53;
	ld.global.nc.f32 	%f65, [%rd55];
	abs.f32 	%f66, %f64;
	setp.num.f32 	%p27, %f66, %f66;
	abs.f32 	%f67, %f65;
	setp.num.f32 	%p28, %f67, %f67;
	add.f32 	%f69, %f64, %f65;
	mul.f32 	%f70, %f69, 0f3F000000;
	selp.f32 	%f71, %f70, 0f7FFFFFFF, %p28;
	selp.f32 	%f72, %f71, 0f7FFFFFFF, %p27;
	add.s64 	%rd56, %rd1, %rd53;
	st.global.f32 	[%rd56], %f72;
	bra.uni 	$L__BB2_30;
$L__BB2_29:
	mul.wide.s32 	%rd57, %r87, 4;
	add.s64 	%rd58, %rd1, %rd57;
	mov.b32 	%r72, 2147483647;
	st.global.u32 	[%rd58], %r72;
$L__BB2_30:
	add.s32 	%r93, %r93, %r9;
	add.s32 	%r92, %r92, %r9;
	add.s32 	%r91, %r91, %r9;
	add.s32 	%r90, %r90, %r9;
	add.s32 	%r89, %r89, %r9;
	add.s32 	%r88, %r88, %r9;
	add.s32 	%r87, %r87, %r9;
	add.s32 	%r86, %r86, %r9;
	add.s32 	%r94, %r31, 1;
	setp.ne.s32 	%p29, %r94, %r96;
	@%p29 bra 	$L__BB2_6;
$L__BB2_31:
	setp.eq.s32 	%p30, %r6, 0;
	@%p30 bra 	$L__BB2_59;
	and.b32  	%r42, %r55, 3;
	setp.lt.u32 	%p31, %r6, 4;
	@%p31 bra 	$L__BB2_46;
	mad.lo.s32 	%r43, %r96, %r54, %r3;
	setp.lt.u32 	%p32, %r96, %r85;
	@%p32 bra 	$L__BB2_35;
	mul.wide.s32 	%rd59, %r43, 4;
	add.s64 	%rd60, %rd3, %rd59;
	ld.global.nc.f32 	%f73, [%rd60];
	add.s64 	%rd61, %rd2, %rd59;
	ld.global.nc.f32 	%f74, [%rd61];
	abs.f32 	%f75, %f73;
	setp.num.f32 	%p33, %f75, %f75;
	abs.f32 	%f76, %f74;
	setp.num.f32 	%p34, %f76, %f76;
	add.f32 	%f78, %f73, %f74;
	mul.f32 	%f79, %f78, 0f3F000000;
	selp.f32 	%f80, %f79, 0f7FFFFFFF, %p34;
	selp.f32 	%f81, %f80, 0f7FFFFFFF, %p33;
	add.s64 	%rd62, %rd1, %rd59;
	st.global.f32 	[%rd62], %f81;
	bra.uni 	$L__BB2_36;
$L__BB2_35:
	mul.wide.s32 	%rd63, %r43, 4;
	add.s64 	%rd64, %rd1, %rd63;
	mov.b32 	%r73, 2147483647;
	st.global.u32 	[%rd64], %r73;
$L__BB2_36:
	add.s32 	%r74, %r96, 1;
	add.s32 	%r44, %r43, %r54;
	setp.lt.u32 	%p35, %r74, %r85;
	@%p35 bra 	$L__BB2_38;
	mul.wide.s32 	%rd65, %r44, 4;
	add.s64 	%rd66, %rd3, %rd65;
	ld.global.nc.f32 	%f82, [%rd66];
	add.s64 	%rd67, %rd2, %rd65;
	ld.global.nc.f32 	%f83, [%rd67];
	abs.f32 	%f84, %f82;
	setp.num.f32 	%p36, %f84, %f84;
	abs.f32 	%f85, %f83;
	setp.num.f32 	%p37, %f85, %f85;
	add.f32 	%f87, %f82, %f83;
	mul.f32 	%f88, %f87, 0f3F000000;
	selp.f32 	%f89, %f88, 0f7FFFFFFF, %p37;
	selp.f32 	%f90, %f89, 0f7FFFFFFF, %p36;
	add.s64 	%rd68, %rd1, %rd65;
	st.global.f32 	[%rd68], %f90;
	bra.uni 	$L__BB2_39;
$L__BB2_38:
	mul.wide.s32 	%rd69, %r44, 4;
	add.s64 	%rd70, %rd1, %rd69;
	mov.b32 	%r75, 2147483647;
	st.global.u32 	[%rd70], %r75;
$L__BB2_39:
	add.s32 	%r76, %r96, 2;
	add.s32 	%r45, %r44, %r54;
	setp.lt.u32 	%p38, %r76, %r85;
	@%p38 bra 	$L__BB2_41;
	mul.wide.s32 	%rd71, %r45, 4;
	add.s64 	%rd72, %rd3, %rd71;
	ld.global.nc.f32 	%f91, [%rd72];
	add.s64 	%rd73, %rd2, %rd71;
	ld.global.nc.f32 	%f92, [%rd73];
	abs.f32 	%f93, %f91;
	setp.num.f32 	%p39, %f93, %f93;
	abs.f32 	%f94, %f92;
	setp.num.f32 	%p40, %f94, %f94;
	add.f32 	%f96, %f91, %f92;
	mul.f32 	%f97, %f96, 0f3F000000;
	selp.f32 	%f98, %f97, 0f7FFFFFFF, %p40;
	selp.f32 	%f99, %f98, 0f7FFFFFFF, %p39;
	add.s64 	%rd74, %rd1, %rd71;
	st.global.f32 	[%rd74], %f99;
	bra.uni 	$L__BB2_42;
$L__BB2_41:
	mul.wide.s32 	%rd75, %r45, 4;
	add.s64 	%rd76, %rd1, %rd75;
	mov.b32 	%r77, 2147483647;
	st.global.u32 	[%rd76], %r77;
$L__BB2_42:
	add.s32 	%r78, %r96, 3;
	add.s32 	%r46, %r45, %r54;
	setp.lt.u32 	%p41, %r78, %r85;
	@%p41 bra 	$L__BB2_44;
	mul.wide.s32 	%rd77, %r46, 4;
	add.s64 	%rd78, %rd3, %rd77;
	ld.global.nc.f32 	%f100, [%rd78];
	add.s64 	%rd79, %rd2, %rd77;
	ld.global.nc.f32 	%f101, [%rd79];
	abs.f32 	%f102, %f100;
	setp.num.f32 	%p42, %f102, %f102;
	abs.f32 	%f103, %f101;
	setp.num.f32 	%p43, %f103, %f103;
	add.f32 	%f105, %f100, %f101;
	mul.f32 	%f106, %f105, 0f3F000000;
	selp.f32 	%f107, %f106, 0f7FFFFFFF, %p43;
	selp.f32 	%f108, %f107, 0f7FFFFFFF, %p42;
	add.s64 	%rd80, %rd1, %rd77;
	st.global.f32 	[%rd80], %f108;
	bra.uni 	$L__BB2_45;
$L__BB2_44:
	mul.wide.s32 	%rd81, %r46, 4;
	add.s64 	%rd82, %rd1, %rd81;
	mov.b32 	%r79, 2147483647;
	st.global.u32 	[%rd82], %r79;
$L__BB2_45:
	add.s32 	%r96, %r96, 4;
$L__BB2_46:
	setp.eq.s32 	%p44, %r42, 0;
	@%p44 bra 	$L__BB2_59;
	setp.eq.s32 	%p45, %r42, 1;
	@%p45 bra 	$L__BB2_55;
	mad.lo.s32 	%r49, %r96, %r54, %r3;
	setp.lt.u32 	%p46, %r96, %r85;
	@%p46 bra 	$L__BB2_50;
	mul.wide.s32 	%rd83, %r49, 4;
	add.s64 	%rd84, %rd3, %rd83;
	ld.global.nc.f32 	%f109, [%rd84];
	add.s64 	%rd85, %rd2, %rd83;
	ld.global.nc.f32 	%f110, [%rd85];
	abs.f32 	%f111, %f109;
	setp.num.f32 	%p47, %f111, %f111;
	abs.f32 	%f112, %f110;
	setp.num.f32 	%p48, %f112, %f112;
	add.f32 	%f114, %f109, %f110;
	mul.f32 	%f115, %f114, 0f3F000000;
	selp.f32 	%f116, %f115, 0f7FFFFFFF, %p48;
	selp.f32 	%f117, %f116, 0f7FFFFFFF, %p47;
	add.s64 	%rd86, %rd1, %rd83;
	st.global.f32 	[%rd86], %f117;
	bra.uni 	$L__BB2_51;
$L__BB2_50:
	mul.wide.s32 	%rd87, %r49, 4;
	add.s64 	%rd88, %rd1, %rd87;
	mov.b32 	%r80, 2147483647;
	st.global.u32 	[%rd88], %r80;
$L__BB2_51:
	add.s32 	%r81, %r96, 1;
	add.s32 	%r50, %r49, %r54;
	setp.lt.u32 	%p49, %r81, %r85;
	@%p49 bra 	$L__BB2_53;
	mul.wide.s32 	%rd89, %r50, 4;
	add.s64 	%rd90, %rd3, %rd89;
	ld.global.nc.f32 	%f118, [%rd90];
	add.s64 	%rd91, %rd2, %rd89;
	ld.global.nc.f32 	%f119, [%rd91];
	abs.f32 	%f120, %f118;
	setp.num.f32 	%p50, %f120, %f120;
	abs.f32 	%f121, %f119;
	setp.num.f32 	%p51, %f121, %f121;
	add.f32 	%f123, %f118, %f119;
	mul.f32 	%f124, %f123, 0f3F000000;
	selp.f32 	%f125, %f124, 0f7FFFFFFF, %p51;
	selp.f32 	%f126, %f125, 0f7FFFFFFF, %p50;
	add.s64 	%rd92, %rd1, %rd89;
	st.global.f32 	[%rd92], %f126;
	bra.uni 	$L__BB2_54;
$L__BB2_53:
	mul.wide.s32 	%rd93, %r50, 4;
	add.s64 	%rd94, %rd1, %rd93;
	mov.b32 	%r82, 2147483647;
	st.global.u32 	[%rd94], %r82;
$L__BB2_54:
	add.s32 	%r96, %r96, 2;
$L__BB2_55:
	and.b32  	%r83, %r55, 1;
	setp.eq.b32 	%p52, %r83, 1;
	not.pred 	%p53, %p52;
	@%p53 bra 	$L__BB2_59;
	mad.lo.s32 	%r53, %r96, %r54, %r3;
	setp.lt.u32 	%p54, %r96, %r85;
	@%p54 bra 	$L__BB2_58;
	mul.wide.s32 	%rd95, %r53, 4;
	add.s64 	%rd96, %rd3, %rd95;
	ld.global.nc.f32 	%f127, [%rd96];
	add.s64 	%rd97, %rd2, %rd95;
	ld.global.nc.f32 	%f128, [%rd97];
	abs.f32 	%f129, %f127;
	setp.num.f32 	%p55, %f129, %f129;
	abs.f32 	%f130, %f128;
	setp.num.f32 	%p56, %f130, %f130;
	add.f32 	%f132, %f127, %f128;
	mul.f32 	%f133, %f132, 0f3F000000;
	selp.f32 	%f134, %f133, 0f7FFFFFFF, %p56;
	selp.f32 	%f135, %f134, 0f7FFFFFFF, %p55;
	add.s64 	%rd98, %rd1, %rd95;
	st.global.f32 	[%rd98], %f135;
	bra.uni 	$L__BB2_59;
$L__BB2_58:
	mul.wide.s32 	%rd99, %r53, 4;
	add.s64 	%rd100, %rd1, %rd99;
	mov.b32 	%r84, 2147483647;
	st.global.u32 	[%rd100], %r84;
$L__BB2_59:
	ret;

}


// ===== COMPILED SASS (sm_100) =====

	.target	sm_100

	.elftype	@"ET_EXEC"


//--------------------- .note.nv.tkinfo           --------------------------
	.section	.note.nv.tkinfo,"",@"SHT_NOTE"
	.sectionflags	@"SHF_NOTE_NV_TKINFO"
	.tkinfo
        /*0018*/ 	.word	0x00000002
        /*0030*/ 	.string	""
        /*0030*/ 	.string	"ptxas"
        /*0030*/ 	.string	"Cuda compilation tools, release 13.0, V13.0.88"
        /*0030*/ 	.string	"Build cuda_13.0.r13.0/compiler.36424714_0"
        /*0030*/ 	.string	"-arch sm_100 -m 64 "



//--------------------- .note.nv.cuinfo           --------------------------
	.section	.note.nv.cuinfo,"",@"SHT_NOTE"
	.sectionflags	@"SHF_NOTE_NV_CUINFO"
        /*0018*/ 	.short	0x0002
        /*001a*/ 	.short	0x0064
        /*001c*/ 	.short	0x0082
	.zero		2


//--------------------- .nv.info                  --------------------------
	.section	.nv.info,"",@"SHT_CUDA_INFO"
	.align	4


	//----- nvinfo : EIATTR_REGCOUNT
	.align		4
        /*0000*/ 	.byte	0x04, 0x2f
        /*0002*/ 	.short	(.L_1 - .L_0)
	.align		4
.L_0:
        /*0004*/ 	.word	index@(medprice_kernel_f32)
        /*0008*/ 	.word	0x00000016


	//----- nvinfo : EIATTR_FRAME_SIZE
	.align		4
.L_1:
        /*000c*/ 	.byte	0x04, 0x11
        /*000e*/ 	.short	(.L_3 - .L_2)
	.align		4
.L_2:
        /*0010*/ 	.word	index@(medprice_kernel_f32)
        /*0014*/ 	.word	0x00000000


	//----- nvinfo : EIATTR_REGCOUNT
	.align		4
.L_3:
        /*0018*/ 	.byte	0x04, 0x2f
        /*001a*/ 	.short	(.L_5 - .L_4)
	.align		4
.L_4:
        /*001c*/ 	.word	index@(medprice_batch_f32)
        /*0020*/ 	.word	0x00000011


	//----- nvinfo : EIATTR_FRAME_SIZE
	.align		4
.L_5:
        /*0024*/ 	.byte	0x04, 0x11
        /*0026*/ 	.short	(.L_7 - .L_6)
	.align		4
.L_6:
        /*0028*/ 	.word	index@(medprice_batch_f32)
        /*002c*/ 	.word	0x00000000


	//----- nvinfo : EIATTR_REGCOUNT
	.align		4
.L_7:
        /*0030*/ 	.byte	0x04, 0x2f
        /*0032*/ 	.short	(.L_9 - .L_8)
	.align		4
.L_8:
        /*0034*/ 	.word	index@(medprice_many_series_one_param_f32)
        /*0038*/ 	.word	0x00000020


	//----- nvinfo : EIATTR_FRAME_SIZE
	.align		4
.L_9:
        /*003c*/ 	.byte	0x04, 0x11
        /*003e*/ 	.short	(.L_11 - .L_10)
	.align		4
.L_10:
        /*0040*/ 	.word	index@(medprice_many_series_one_param_f32)
        /*0044*/ 	.word	0x00000000


	//----- nvinfo : EIATTR_MIN_STACK_SIZE
	.align		4
.L_11:
        /*0048*/ 	.byte	0x04, 0x12
        /*004a*/ 	.short	(.L_13 - .L_12)
	.align		4
.L_12:
        /*004c*/ 	.word	index@(medprice_many_series_one_param_f32)
        /*0050*/ 	.word	0x00000000


	//----- nvinfo : EIATTR_MIN_STACK_SIZE
	.align		4
.L_13:
        /*0054*/ 	.byte	0x04, 0x12
        /*0056*/ 	.short	(.L_15 - .L_14)
	.align		4
.L_14:
        /*0058*/ 	.word	index@(medprice_batch_f32)
        /*005c*/ 	.word	0x00000000


	//----- nvinfo : EIATTR_MIN_STACK_SIZE
	.align		4
.L_15:
        /*0060*/ 	.byte	0x04, 0x12
        /*0062*/ 	.short	(.L_17 - .L_16)
	.align		4
.L_16:
        /*0064*/ 	.word	index@(medprice_kernel_f32)
        /*0068*/ 	.word	0x00000000
.L_17:


//--------------------- .nv.compat                --------------------------
	.section	.nv.compat,"",@"SHT_CUDA_COMPAT_INFO"
	.align	4
        /*0000*/ 	.byte	0x02, 0x09, 0x00, 0x00, 0x02, 0x02, 0x01, 0x00, 0x02, 0x05, 0x05, 0x00, 0x03, 0x07, 0x01, 0x01
        /*0010*/ 	.byte	0x02, 0x03, 0x00, 0x00, 0x02, 0x06, 0x01, 0x00, 0x04, 0x0b, 0x08, 0x00, 0x09, 0x00, 0x00, 0x00
        /*0020*/ 	.byte	0x00, 0x00, 0x00, 0x00


//--------------------- .nv.info.medprice_many_series_one_param_f32 --------------------------
	.section	.nv.info.medprice_many_series_one_param_f32,"",@"SHT_CUDA_INFO"
	.sectionflags	@""
	.align	4


	//----- nvinfo : EIATTR_CUDA_API_VERSION
	.align		4
        /*0000*/ 	.byte	0x04, 0x37
        /*0002*/ 	.short	(.L_19 - .L_18)
.L_18:
        /*0004*/ 	.word	0x00000082


	//----- nvinfo : EIATTR_KPARAM_INFO
	.align		4
.L_19:
        /*0008*/ 	.byte	0x04, 0x17
        /*000a*/ 	.short	(.L_21 - .L_20)
.L_20:
        /*000c*/ 	.word	0x00000000
        /*0010*/ 	.short	0x0005
        /*0012*/ 	.short	0x0020
        /*0014*/ 	.byte	0x00, 0xf5, 0x21, 0x00


	//----- nvinfo : EIATTR_KPARAM_INFO
	.align		4
.L_21:
        /*0018*/ 	.byte	0x04, 0x17
        /*001a*/ 	.short	(.L_23 - .L_22)
.L_22:
        /*001c*/ 	.word	0x00000000
        /*0020*/ 	.short	0x0004
        /*0022*/ 	.short	0x0018
        /*0024*/ 	.byte	0x00, 0xf5, 0x21, 0x00


	//----- nvinfo : EIATTR_KPARAM_INFO
	.align		4
.L_23:
        /*0028*/ 	.byte	0x04, 0x17
        /*002a*/ 	.short	(.L_25 - .L_24)
.L_24:
        /*002c*/ 	.word	0x00000000
        /*0030*/ 	.short	0x0003
        /*0032*/ 	.short	0x0014
        /*0034*/ 	.byte	0x00, 0xf0, 0x11, 0x00


	//----- nvinfo : EIATTR_KPARAM_INFO
	.align		4
.L_25:
        /*0038*/ 	.byte	0x04, 0x17
        /*003a*/ 	.short	(.L_27 - .L_26)
.L_26:
        /*003c*/ 	.word	0x00000000
        /*0040*/ 	.short	0x0002
        /*0042*/ 	.short	0x0010
        /*0044*/ 	.byte	0x00, 0xf0, 0x11, 0x00


	//----- nvinfo : EIATTR_KPARAM_INFO
	.align		4
.L_27:
        /*0048*/ 	.byte	0x04, 0x17
        /*004a*/ 	.short	(.L_29 - .L_28)
.L_28:
        /*004c*/ 	.word	0x00000000
        /*0050*/ 	.short	0x0001
        /*0052*/ 	.short	0x0008
        /*0054*/ 	.byte	0x00, 0xf5, 0x21, 0x00


	//----- nvinfo : EIATTR_KPARAM_INFO
	.align		4
.L_29:
        /*0058*/ 	.byte	0x04, 0x17
        /*005a*/ 	.short	(.L_31 - .L_30)
.L_30:
        /*005c*/ 	.word	0x00000000
        /*0060*/ 	.short	0x0000
        /*0062*/ 	.short	0x0000
        /*0064*/ 	.byte	0x00, 0xf5, 0x21, 0x00


	//----- nvinfo : EIATTR_SPARSE_MMA_MASK
	.align		4
.L_31:
        /*0068*/ 	.byte	0x03, 0x50
        /*006a*/ 	.short	0x0000


	//----- nvinfo : EIATTR_MAXREG_COUNT
	.align		4
        /*006c*/ 	.byte	0x03, 0x1b
        /*006e*/ 	.short	0x00ff


	//----- nvinfo : EIATTR_MERCURY_ISA_VERSION
	.align		4
        /*0070*/ 	.byte	0x03, 0x5f
        /*0072*/ 	.short	0x0101


	//----- nvinfo : EIATTR_VRC_CTA_INIT_COUNT
	.align		4
        /*0074*/ 	.byte	0x02, 0x4a
	.zero		1
	.zero		1


	//----- nvinfo : EIATTR_EXIT_INSTR_OFFSETS
	.align		4
        /*0078*/ 	.byte	0x04, 0x1c
        /*007a*/ 	.short	(.L_33 - .L_32)


	//   ....[0]....
.L_32:
        /*007c*/ 	.word	0x00000090


	//   ....[1]....
        /*0080*/ 	.word	0x00000160


	//   ....[2]....
        /*0084*/ 	.word	0x00000cf0


	//   ....[3]....
        /*0088*/ 	.word	0x000012a0


	//   ....[4]....
        /*008c*/ 	.word	0x000015c0


	//   ....[5]....
        /*0090*/ 	.word	0x000016f0


	//   ....[6]....
        /*0094*/ 	.word	0x00001740


	//----- nvinfo : EIATTR_CRS_STACK_SIZE
	.align		4
.L_33:
        /*0098*/ 	.byte	0x04, 0x1e
        /*009a*/ 	.short	(.L_35 - .L_34)
.L_34:
        /*009c*/ 	.word	0x00000000


	//----- nvinfo : EIATTR_CBANK_PARAM_SIZE
	.align		4
.L_35:
        /*00a0*/ 	.byte	0x03, 0x19
        /*00a2*/ 	.short	0x0028


	//----- nvinfo : EIATTR_PARAM_CBANK
	.align		4
        /*00a4*/ 	.byte	0x04, 0x0a
        /*00a6*/ 	.short	(.L_37 - .L_36)
	.align		4
.L_36:
        /*00a8*/ 	.word	index@(.nv.constant0.medprice_many_series_one_param_f32)
        /*00ac*/ 	.short	0x0380
        /*00ae*/ 	.short	0x0028


	//----- nvinfo : EIATTR_SW_WAR
	.align		4
.L_37:
        /*00b0*/ 	.byte	0x04, 0x36
        /*00b2*/ 	.short	(.L_39 - .L_38)
.L_38:
        /*00b4*/ 	.word	0x00000008
.L_39:


//--------------------- .nv.info.medprice_batch_f32 --------------------------
	.section	.nv.info.medprice_batch_f32,"",@"SHT_CUDA_INFO"
	.sectionflags	@""
	.align	4


	//----- nvinfo : EIATTR_CUDA_API_VERSION
	.align		4
        /*0000*/ 	.byte	0x04, 0x37
        /*0002*/ 	.short	(.L_41 - .L_40)
.L_40:
        /*0004*/ 	.word	0x00000082


	//----- nvinfo : EIATTR_KPARAM_INFO
	.align		4
.L_41:
        /*0008*/ 	.byte	0x04, 0x17
        /*000a*/ 	.short	(.L_43 - .L_42)
.L_42:
        /*000c*/ 	.word	0x00000000
        /*0010*/ 	.short	0x0005
        /*0012*/ 	.short	0x0020
        /*0014*/ 	.byte	0x00, 0xf5, 0x21, 0x00


	//----- nvinfo : EIATTR_KPARAM_INFO
	.align		4
.L_43:
        /*0018*/ 	.byte	0x04, 0x17
        /*001a*/ 	.short	(.L_45 - .L_44)
.L_44:
        /*001c*/ 	.word	0x00000000
        /*0020*/ 	.short	0x0004
        /*0022*/ 	.short	0x0018
        /*0024*/ 	.byte	0x00, 0xf5, 0x21, 0x00


	//----- nvinfo : EIATTR_KPARAM_INFO
	.align		4
.L_45:
        /*0028*/ 	.byte	0x04, 0x17
        /*002a*/ 	.short	(.L_47 - .L_46)
.L_46:
        /*002c*/ 	.word	0x00000000
        /*0030*/ 	.short	0x0003
        /*0032*/ 	.short	0x0014
        /*0034*/ 	.byte	0x00, 0xf0, 0x11, 0x00


	//----- nvinfo : EIATTR_KPARAM_INFO
	.align		4
.L_47:
        /*0038*/ 	.byte	0x04, 0x17
        /*003a*/ 	.short	(.L_49 - .L_48)
.L_48:
        /*003c*/ 	.word	0x00000000
        /*0040*/ 	.short	0x0002
        /*0042*/ 	.short	0x0010
        /*0044*/ 	.byte	0x00, 0xf0, 0x11, 0x00


	//----- nvinfo : EIATTR_KPARAM_INFO
	.align		4
.L_49:
        /*0048*/ 	.byte	0x04, 0x17
        /*004a*/ 	.short	(.L_51 - .L_50)
.L_50:
        /*004c*/ 	.word	0x00000000
        /*0050*/ 	.short	0x0001
        /*0052*/ 	.short	0x0008
        /*0054*/ 	.byte	0x00, 0xf5, 0x21, 0x00


	//----- nvinfo : EIATTR_KPARAM_INFO
	.align		4
.L_51:
        /*0058*/ 	.byte	0x04, 0x17
        /*005a*/ 	.short	(.L_53 - .L_52)
.L_52:
        /*005c*/ 	.word	0x00000000
        /*0060*/ 	.short	0x0000
        /*0062*/ 	.short	0x0000
        /*0064*/ 	.byte	0x00, 0xf5, 0x21, 0x00


	//----- nvinfo : EIATTR_SPARSE_MMA_MASK
	.align		4
.L_53:
        /*0068*/ 	.byte	0x03, 0x50
        /*006a*/ 	.short	0x0000


	//----- nvinfo : EIATTR_MAXREG_COUNT
	.align		4
        /*006c*/ 	.byte	0x03, 0x1b
        /*006e*/ 	.short	0x00ff


	//----- nvinfo : EIATTR_MERCURY_ISA_VERSION
	.align		4
        /*0070*/ 	.byte	0x03, 0x5f
        /*0072*/ 	.short	0x0101


	//----- nvinfo : EIATTR_VRC_CTA_INIT_COUNT
	.align		4
        /*0074*/ 	.byte	0x02, 0x4a
	.zero		1
	.zero		1


	//----- nvinfo : EIATTR_EXIT_INSTR_OFFSETS
	.align		4
        /*0078*/ 	.byte	0x04, 0x1c
        /*007a*/ 	.short	(.L_55 - .L_54)


	//   ....[0]....
.L_54:
        /*007c*/ 	.word	0x00000040


	//   ....[1]....
        /*0080*/ 	.word	0x00000120


	//   ....[2]....
        /*0084*/ 	.word	0x000002d0


	//----- nvinfo : EIATTR_CRS_STACK_SIZE
	.align		4
.L_55:
        /*0088*/ 	.byte	0x04, 0x1e
        /*008a*/ 	.short	(.L_57 - .L_56)
.L_56:
        /*008c*/ 	.word	0x00000000


	//----- nvinfo : EIATTR_CBANK_PARAM_SIZE
	.align		4
.L_57:
        /*0090*/ 	.byte	0x03, 0x19
        /*0092*/ 	.short	0x0028


	//----- nvinfo : EIATTR_PARAM_CBANK
	.align		4
        /*0094*/ 	.byte	0x04, 0x0a
        /*0096*/ 	.short	(.L_59 - .L_58)
	.align		4
.L_58:
        /*0098*/ 	.word	index@(.nv.constant0.medprice_batch_f32)
        /*009c*/ 	.short	0x0380
        /*009e*/ 	.short	0x0028


	//----- nvinfo : EIATTR_SW_WAR
	.align		4
.L_59:
        /*00a0*/ 	.byte	0x04, 0x36
        /*00a2*/ 	.short	(.L_61 - .L_60)
.L_60:
        /*00a4*/ 	.word	0x00000008
.L_61:


//--------------------- .nv.info.medprice_kernel_f32 --------------------------
	.section	.nv.info.medprice_kernel_f32,"",@"SHT_CUDA_INFO"
	.sectionflags	@""
	.align	4


	//----- nvinfo : EIATTR_CUDA_API_VERSION
	.align		4
        /*0000*/ 	.byte	0x04, 0x37
        /*0002*/ 	.short	(.L_63 - .L_62)
.L_62:
        /*0004*/ 	.word	0x00000082


	//----- nvinfo : EIATTR_KPARAM_INFO
	.align		4
.L_63:
        /*0008*/ 	.byte	0x04, 0x17
        /*000a*/ 	.short	(.L_65 - .L_64)
.L_64:
        /*000c*/ 	.word	0x00000000
        /*0010*/ 	.short	0x0004
        /*0012*/ 	.short	0x0018
        /*0014*/ 	.byte	0x00, 0xf5, 0x21, 0x00


	//----- nvinfo : EIATTR_KPARAM_INFO
	.align		4
.L_65:
        /*0018*/ 	.byte	0x04, 0x17
        /*001a*/ 	.short	(.L_67 - .L_66)
.L_66:
        /*001c*/ 	.word	0x00000000
        /*0020*/ 	.short	0x0003
        /*0022*/ 	.short	0x0014
        /*0024*/ 	.byte	0x00, 0xf0, 0x11, 0x00


	//----- nvinfo : EIATTR_KPARAM_INFO
	.align		4
.L_67:
        /*0028*/ 	.byte	0x04, 0x17
        /*002a*/ 	.short	(.L_69 - .L_68)
.L_68:
        /*002c*/ 	.word	0x00000000
        /*0030*/ 	.short	0x0002
        /*0032*/ 	.short	0x0010
        /*0034*/ 	.byte	0x00, 0xf0, 0x11, 0x00


	//----- nvinfo : EIATTR_KPARAM_INFO
	.align		4
.L_69:
        /*0038*/ 	.byte	0x04, 0x17
        /*003a*/ 	.short	(.L_71 - .L_70)
.L_70:
        /*003c*/ 	.word	0x00000000
        /*0040*/ 	.short	0x0001
        /*0042*/ 	.short	0x0008
        /*0044*/ 	.byte	0x00, 0xf5, 0x21, 0x00


	//----- nvinfo : EIATTR_KPARAM_INFO
	.align		4
.L_71:
        /*0048*/ 	.byte	0x04, 0x17
        /*004a*/ 	.short	(.L_73 - .L_72)
.L_72:
        /*004c*/ 	.word	0x00000000
        /*0050*/ 	.short	0x0000
        /*0052*/ 	.short	0x0000
        /*0054*/ 	.byte	0x00, 0xf5, 0x21, 0x00


	//----- nvinfo : EIATTR_SPARSE_MMA_MASK
	.align		4
.L_73:
        /*0058*/ 	.byte	0x03, 0x50
        /*005a*/ 	.short	0x0000


	//----- nvinfo : EIATTR_MAXREG_COUNT
	.align		4
        /*005c*/ 	.byte	0x03, 0x1b
        /*005e*/ 	.short	0x00ff


	//----- nvinfo : EIATTR_MERCURY_ISA_VERSION
	.align		4
        /*0060*/ 	.byte	0x03, 0x5f
        /*0062*/ 	.short	0x0101


	//----- nvinfo : EIATTR_VRC_CTA_INIT_COUNT
	.align		4
        /*0064*/ 	.byte	0x02, 0x4a
	.zero		1
	.zero		1


	//----- nvinfo : EIATTR_EXIT_INSTR_OFFSETS
	.align		4
        /*0068*/ 	.byte	0x04, 0x1c
        /*006a*/ 	.short	(.L_75 - .L_74)


	//   ....[0]....
.L_74:
        /*006c*/ 	.word	0x00000070


	//   ....[1]....
        /*0070*/ 	.word	0x00000090


	//   ....[2]....
        /*0074*/ 	.word	0x000002b0


	//----- nvinfo : EIATTR_CRS_STACK_SIZE
	.align		4
.L_75:
        /*0078*/ 	.byte	0x04, 0x1e
        /*007a*/ 	.short	(.L_77 - .L_76)
.L_76:
        /*007c*/ 	.word	0x00000000


	//----- nvinfo : EIATTR_CBANK_PARAM_SIZE
	.align		4
.L_77:
        /*0080*/ 	.byte	0x03, 0x19
        /*0082*/ 	.short	0x0020


	//----- nvinfo : EIATTR_PARAM_CBANK
	.align		4
        /*0084*/ 	.byte	0x04, 0x0a
        /*0086*/ 	.short	(.L_79 - .L_78)
	.align		4
.L_78:
        /*0088*/ 	.word	index@(.nv.constant0.medprice_kernel_f32)
        /*008c*/ 	.short	0x0380
        /*008e*/ 	.short	0x0020


	//----- nvinfo : EIATTR_SW_WAR
	.align		4
.L_79:
        /*0090*/ 	.byte	0x04, 0x36
        /*0092*/ 	.short	(.L_81 - .L_80)
.L_80:
        /*0094*/ 	.word	0x00000008
.L_81:


//--------------------- .nv.callgraph             --------------------------
	.section	.nv.callgraph,"",@"SHT_CUDA_CALLGRAPH"
	.align	4
	.sectionentsize	8
	.align		4
        /*0000*/ 	.word	0x00000000
	.align		4
        /*0004*/ 	.word	0xffffffff
	.align		4
        /*0008*/ 	.word	0x00000000
	.align		4
        /*000c*/ 	.word	0xfffffffe
	.align		4
        /*0010*/ 	.word	0x00000000
	.align		4
        /*0014*/ 	.word	0xfffffffd
	.align		4
        /*0018*/ 	.word	0x00000000
	.align		4
        /*001c*/ 	.word	0xfffffffc


//--------------------- .text.medprice_many_series_one_param_f32 --------------------------
	.section	.text.medprice_many_series_one_param_f32,"ax",@progbits
	.align	128
        .global         medprice_many_series_one_param_f32
        .type           medprice_many_series_one_param_f32,@function
        .size           medprice_many_series_one_param_f32,(.L_x_13 - medprice_many_series_one_param_f32)
        .other          medprice_many_series_one_param_f32,@"STO_CUDA_ENTRY STV_DEFAULT"
medprice_many_series_one_param_f32:
.text.medprice_many_series_one_param_f32:
[----:B------:R-:W-:Y:S01]  /*0000*/  LDC R1, c[0x0][0x37c] ;  /* 0x0000df00ff017b82 */ /* 0x000fe20000000800 */
[----:B------:R-:W0:Y:S07]  /*0010*/  S2R R0, SR_TID.X ;  /* 0x0000000000007919 */ /* 0x000e2e0000002100 */
[----:B------:R-:W1:Y:S01]  /*0020*/  S2UR UR5, SR_CTAID.X ;  /* 0x00000000000579c3 */ /* 0x000e620000002500 */
[----:B------:R-:W1:Y:S01]  /*0030*/  LDCU UR4, c[0x0][0x360] ;  /* 0x00006c00ff0477ac */ /* 0x000e620008000800 */
[----:B------:R-:W2:Y:S02]  /*0040*/  LDCU UR6, c[0x0][0x390] ;  /* 0x00007200ff0677ac */ /* 0x000ea40008000800 */
[----:B--2---:R-:W-:Y:S01]  /*0050*/  MOV R15, UR6 ;  /* 0x00000006000f7c02 */ /* 0x004fe20008000f00 */
[----:B-1----:R-:W-:-:S06]  /*0060*/  UIMAD UR5, UR5, UR4, URZ ;  /* 0x00000004050572a4 */ /* 0x002fcc000f8e02ff */
[----:B0-----:R-:W-:-:S05]  /*0070*/  VIADD R2, R0, UR5 ;  /* 0x0000000500027c36 */ /* 0x001fca0008000000 */
[----:B------:R-:W-:-:S13]  /*0080*/  ISETP.GE.AND P0, PT, R2, R15, PT ;  /* 0x0000000f0200720c */ /* 0x000fda0003f06270 */
[----:B------:R-:W-:Y:S05]  /*0090*/  @P0 EXIT ;  /* 0x000000000000094d */ /* 0x000fea0003800000 */
[----:B------:R-:W0:Y:S01]  /*00a0*/  LDCU.64 UR6, c[0x0][0x398] ;  /* 0x00007300ff0677ac */ /* 0x000e220008000a00 */
[----:B------:R-:W1:Y:S01]  /*00b0*/  LDC R7, c[0x0][0x394] ;  /* 0x0000e500ff077b82 */ /* 0x000e620000000800 */
[----:B------:R-:W-:Y:S01]  /*00c0*/  HFMA2 R3, -RZ, RZ, 0, 0 ;  /* 0x00000000ff037431 */ /* 0x000fe200000001ff */
[----:B------:R-:W2:Y:S01]  /*00d0*/  LDCU.64 UR8, c[0x0][0x358] ;  /* 0x00006b00ff0877ac */ /* 0x000ea20008000a00 */
[----:B0-----:R-:W-:-:S04]  /*00e0*/  UISETP.NE.U32.AND UP0, UPT, UR6, URZ, UPT ;  /* 0x000000ff0600728c */ /* 0x001fc8000bf05070 */
[----:B------:R-:W-:Y:S01]  /*00f0*/  UISETP.NE.AND.EX UP0, UPT, UR7, URZ, UPT, UP0 ;  /* 0x000000ff0700728c */ /* 0x000fe2000bf05300 */
[----:B-1----:R-:W-:-:S08]  /*0100*/  ISETP.GE.AND P0, PT, R7, 0x1, PT ;  /* 0x000000010700780c */ /* 0x002fd00003f06270 */
[----:B--2---:R-:W-:Y:S05]  /*0110*/  BRA.U !UP0, `(.L_x_0) ;  /* 0x0000000108107547 */ /* 0x004fea000b800000 */
[----:B------:R-:W0:Y:S02]  /*0120*/  LDC.64 R4, c[0x0][0x398] ;  /* 0x0000e600ff047b82 */ /* 0x000e240000000a00 */
[----:B0-----:R-:W-:-:S06]  /*0130*/  IMAD.WIDE R4, R2, 0x4, R4 ;  /* 0x0000000402047825 */ /* 0x001fcc00078e0204 */
[----:B------:R-:W2:Y:S02]  /*0140*/  LDG.E.CONSTANT R4, desc[UR8][R4.64] ;  /* 0x0000000804047981 */ /* 0x000ea4000c1e9900 */
[----:B--2---:R-:W-:-:S07]  /*0150*/  VIMNMX R3, PT, PT, RZ, R4, !PT ;  /* 0x00000004ff037248 */ /* 0x004fce0007fe0100 */
.L_x_0:
[----:B------:R-:W-:Y:S05]  /*0160*/  @!P0 EXIT ;  /* 0x000000000000894d */ /* 0x000fea0003800000 */
[C---:B------:R-:W-:Y:S01]  /*0170*/  ISETP.GE.U32.AND P0, PT, R7.reuse, 0x8, PT ;  /* 0x000000080700780c */ /* 0x040fe20003f06070 */
[----:B------:R-:W-:Y:S01]  /*0180*/  IMAD.MOV.U32 R5, RZ, RZ, RZ ;  /* 0x000000ffff057224 */ /* 0x000fe200078e00ff */
[----:B------:R-:W-:-:S11]  /*0190*/  LOP3.LUT R4, R7, 0x7, RZ, 0xc0, !PT ;  /* 0x0000000707047812 */ /* 0x000fd600078ec0ff */
[----:B------:R-:W-:Y:S05]  /*01a0*/  @!P0 BRA `(.L_x_1) ;  /* 0x0000000800cc8947 */ /* 0x000fea0003800000 */
[----:B------:R-:W0:Y:S01]  /*01b0*/  LDC R6, c[0x0][0x390] ;  /* 0x0000e400ff067b82 */ /* 0x000e220000000800 */
[----:B------:R-:W-:Y:S01]  /*01c0*/  LOP3.LUT R5, R7, 0x7ffffff8, RZ, 0xc0, !PT ;  /* 0x7ffffff807057812 */ /* 0x000fe200078ec0ff */
[C---:B------:R-:W-:Y:S01]  /*01d0*/  IMAD R8, R15.reuse, 0x3, R2 ;  /* 0x000000030f087824 */ /* 0x040fe200078e0202 */
[C---:B------:R-:W-:Y:S01]  /*01e0*/  IADD3 R13, PT, PT, R15.reuse, UR5, R0 ;  /* 0x000000050f0d7c10 */ /* 0x040fe2000fffe000 */
[C-C-:B------:R-:W-:Y:S01]  /*01f0*/  IMAD R9, R15.reuse, 0x4, R2.reuse ;  /* 0x000000040f097824 */ /* 0x140fe200078e0202 */
[CC--:B------:R-:W-:Y:S01]  /*0200*/  LEA R7, R15.reuse, R2.reuse, 0x1 ;  /* 0x000000020f077211 */ /* 0x0c0fe200078e08ff */
[C-C-:B------:R-:W-:Y:S01]  /*0210*/  IMAD R10, R15.reuse, 0x5, R2.reuse ;  /* 0x000000050f0a7824 */ /* 0x140fe200078e0202 */
[----:B------:R-:W-:Y:S01]  /*0220*/  MOV R0, R2 ;  /* 0x0000000200007202 */ /* 0x000fe20000000f00 */
[C-C-:B------:R-:W-:Y:S01]  /*0230*/  IMAD R11, R15.reuse, 0x6, R2.reuse ;  /* 0x000000060f0b7824 */ /* 0x140fe200078e0202 */
[----:B------:R-:W1:Y:S01]  /*0240*/  LDCU.64 UR10, c[0x0][0x3a0] ;  /* 0x00007400ff0a77ac */ /* 0x000e620008000a00 */
[----:B------:R-:W-:Y:S01]  /*0250*/  IMAD R12, R15, 0x7, R2 ;  /* 0x000000070f0c7824 */ /* 0x000fe200078e0202 */
[----:B------:R-:W-:-:S06]  /*0260*/  UMOV UR4, URZ ;  /* 0x000000ff00047c82 */ /* 0x000fcc0008000000 */
.L_x_2:
[----:B------:R-:W2:Y:S01]  /*0270*/  LDC.64 R20, c[0x0][0x388] ;  /* 0x0000e200ff147b82 */ /* 0x000ea20000000a00 */
[----:B------:R-:W-:Y:S02]  /*0280*/  UIADD3 UR6, UPT, UPT, UR4, 0x1, URZ ;  /* 0x0000000104067890 */ /* 0x000fe4000fffe0ff */
[----:B------:R-:W-:Y:S01]  /*0290*/  ISETP.LE.U32.AND P4, PT, R3, UR4, PT ;  /* 0x0000000403007c0c */ /* 0x000fe2000bf83070 */
[----:B------:R-:W-:-:S03]  /*02a0*/  UIADD3 UR7, UPT, UPT, UR4, 0x2, URZ ;  /* 0x0000000204077890 */ /* 0x000fc6000fffe0ff */
[----:B------:R-:W-:Y:S01]  /*02b0*/  ISETP.LE.U32.AND P6, PT, R3, UR6, PT ;  /* 0x0000000603007c0c */ /* 0x000fe2000bfc3070 */
[----:B------:R-:W3:Y:S08]  /*02c0*/  LDC.64 R16, c[0x0][0x380] ;  /* 0x0000e000ff107b82 */ /* 0x000ef00000000a00 */
[----:B------:R-:W4:Y:S01]  /*02d0*/  LDC.64 R14, c[0x0][0x388] ;  /* 0x0000e200ff0e7b82 */ /* 0x000f220000000a00 */
[----:B--2---:R-:W-:-:S07]  /*02e0*/  @P4 IMAD.WIDE R20, R0, 0x4, R20 ;  /* 0x0000000400144825 */ /* 0x004fce00078e0214 */
[----:B------:R-:W2:Y:S01]  /*02f0*/  LDC.64 R18, c[0x0][0x380] ;  /* 0x0000e000ff127b82 */ /* 0x000ea20000000a00 */
[----:B------:R-:W-:Y:S01]  /*0300*/  ISETP.LE.U32.AND P0, PT, R3, UR7, PT ;  /* 0x0000000703007c0c */ /* 0x000fe2000bf03070 */
[----:B------:R5:W2:Y:S01]  /*0310*/  @P4 LDG.E.CONSTANT R22, desc[UR8][R20.64] ;  /* 0x0000000814164981 */ /* 0x000aa2000c1e9900 */
[----:B---3--:R-:W-:-:S05]  /*0320*/  @P4 IMAD.WIDE R28, R0, 0x4, R16 ;  /* 0x00000004001c4825 */ /* 0x008fca00078e0210 */
[----:B------:R-:W3:Y:S01]  /*0330*/  LDC.64 R26, c[0x0][0x380] ;  /* 0x0000e000ff1a7b82 */ /* 0x000ee20000000a00 */
[----:B------:R1:W3:Y:S01]  /*0340*/  @P4 LDG.E.CONSTANT R23, desc[UR8][R28.64] ;  /* 0x000000081c174981 */ /* 0x0002e2000c1e9900 */
[----:B----4-:R-:W-:-:S06]  /*0350*/  @P6 IMAD.WIDE R14, R13, 0x4, R14 ;  /* 0x000000040d0e6825 */ /* 0x010fcc00078e020e */
[----:B------:R-:W4:Y:S01]  /*0360*/  LDC.64 R16, c[0x0][0x388] ;  /* 0x0000e200ff107b82 */ /* 0x000f220000000a00 */
[----:B------:R-:W-:Y:S01]  /*0370*/  UIADD3 UR6, UPT, UPT, UR4, 0x3, URZ ;  /* 0x0000000304067890 */ /* 0x000fe2000fffe0ff */
[----:B------:R0:W4:Y:S06]  /*0380*/  @P6 LDG.E.CONSTANT R25, desc[UR8][R14.64] ;  /* 0x000000080e196981 */ /* 0x00012c000c1e9900 */
[----:B-----5:R-:W5:Y:S01]  /*0390*/  LDC.64 R20, c[0x0][0x380] ;  /* 0x0000e000ff147b82 */ /* 0x020f620000000a00 */
[----:B------:R-:W-:Y:S01]  /*03a0*/  UIADD3 UR7, UPT, UPT, UR4, 0x4, URZ ;  /* 0x0000000404077890 */ /* 0x000fe2000fffe0ff */
[----:B--2---:R-:W-:-:S06]  /*03b0*/  @P0 IMAD.WIDE R18, R7, 0x4, R18 ;  /* 0x0000000407120825 */ /* 0x004fcc00078e0212 */
[----:B-1----:R-:W1:Y:S01]  /*03c0*/  LDC.64 R28, c[0x0][0x388] ;  /* 0x0000e200ff1c7b82 */ /* 0x002e620000000a00 */
[----:B---3--:R-:W-:-:S07]  /*03d0*/  @P6 IMAD.WIDE R26, R13, 0x4, R26 ;  /* 0x000000040d1a6825 */ /* 0x008fce00078e021a */
[----:B0-----:R-:W0:Y:S01]  /*03e0*/  LDC.64 R14, c[0x0][0x380] ;  /* 0x0000e000ff0e7b82 */ /* 0x001e220000000a00 */
[----:B------:R-:W-:Y:S01]  /*03f0*/  ISETP.LE.U32.AND P1, PT, R3, UR6, PT ;  /* 0x0000000603007c0c */ /* 0x000fe2000bf23070 */
[----:B----4-:R-:W-:Y:S01]  /*0400*/  @P0 IMAD.WIDE R16, R7, 0x4, R16 ;  /* 0x0000000407100825 */ /* 0x010fe200078e0210 */
[----:B------:R-:W-:Y:S01]  /*0410*/  ISETP.LE.U32.AND P2, PT, R3, UR7, PT ;  /* 0x0000000703007c0c */ /* 0x000fe2000bf43070 */
[----:B------:R-:W2:Y:S04]  /*0420*/  @P0 LDG.E.CONSTANT R19, desc[UR8][R18.64] ;  /* 0x0000000812130981 */ /* 0x000ea8000c1e9900 */
[----:B------:R3:W2:Y:S04]  /*0430*/  @P0 LDG.E.CONSTANT R24, desc[UR8][R16.64] ;  /* 0x0000000810180981 */ /* 0x0006a8000c1e9900 */
[----:B------:R-:W4:Y:S02]  /*0440*/  @P6 LDG.E.CONSTANT R26, desc[UR8][R26.64] ;  /* 0x000000081a1a6981 */ /* 0x000f24000c1e9900 */
[----:B-----5:R-:W-:-:S04]  /*0450*/  @P1 IMAD.WIDE R20, R8, 0x4, R20 ;  /* 0x0000000408141825 */ /* 0x020fc800078e0214 */
[----:B-1----:R-:W-:Y:S01]  /*0460*/  @P1 IMAD.WIDE R28, R8, 0x4, R28 ;  /* 0x00000004081c1825 */ /* 0x002fe200078e021c */
[----:B---3--:R-:W1:Y:S01]  /*0470*/  LDC.64 R16, c[0x0][0x388] ;  /* 0x0000e200ff107b82 */ /* 0x008e620000000a00 */
[----:B------:R-:W3:Y:S02]  /*0480*/  @P1 LDG.E.CONSTANT R21, desc[UR8][R20.64] ;  /* 0x0000000814151981 */ /* 0x000ee4000c1e9900 */
[----:B0-----:R-:W-:-:S05]  /*0490*/  @P2 IMAD.WIDE R14, R9, 0x4, R14 ;  /* 0x00000004090e2825 */ /* 0x001fca00078e020e */
[----:B------:R0:W5:Y:S04]  /*04a0*/  @P2 LDG.E.CONSTANT R18, desc[UR8][R14.64] ;  /* 0x000000080e122981 */ /* 0x000168000c1e9900 */
[----:B------:R0:W3:Y:S01]  /*04b0*/  @P1 LDG.E.CONSTANT R20, desc[UR8][R28.64] ;  /* 0x000000081c141981 */ /* 0x0000e2000c1e9900 */
[----:B------:R-:W-:Y:S01]  /*04c0*/  UIADD3 UR6, UPT, UPT, UR4, 0x5, URZ ;  /* 0x0000000504067890 */ /* 0x000fe2000fffe0ff */
[----:B0-----:R-:W0:Y:S08]  /*04d0*/  LDC.64 R14, c[0x0][0x380] ;  /* 0x0000e000ff0e7b82 */ /* 0x001e300000000a00 */
[----:B------:R-:W0:Y:S01]  /*04e0*/  LDC.64 R28, c[0x0][0x388] ;  /* 0x0000e200ff1c7b82 */ /* 0x000e220000000a00 */
[----:B------:R-:W-:Y:S01]  /*04f0*/  ISETP.LE.U32.AND P3, PT, R3, UR6, PT ;  /* 0x0000000603007c0c */ /* 0x000fe2000bf63070 */
[----:B-1----:R-:W-:-:S06]  /*0500*/  @P2 IMAD.WIDE R16, R9, 0x4, R16 ;  /* 0x0000000409102825 */ /* 0x002fcc00078e0210 */
[----:B------:R-:W5:Y:S06]  /*0510*/  @P2 LDG.E.CONSTANT R17, desc[UR8][R16.64] ;  /* 0x0000000810112981 */ /* 0x000f6c000c1e9900 */
[----:B0-----:R-:W-:-:S05]  /*0520*/  @P3 IMAD.WIDE R14, R10, 0x4, R14 ;  /* 0x000000040a0e3825 */ /* 0x001fca00078e020e */
[----:B------:R-:W5:Y:S01]  /*0530*/  @P3 LDG.E.CONSTANT R27, desc[UR8][R14.64] ;  /* 0x000000080e1b3981 */ /* 0x000f62000c1e9900 */
[----:B------:R-:W-:-:S06]  /*0540*/  @P3 IMAD.WIDE R28, R10, 0x4, R28 ;  /* 0x000000040a1c3825 */ /* 0x000fcc00078e021c */
[----:B------:R0:W5:Y:S02]  /*0550*/  @P3 LDG.E.CONSTANT R28, desc[UR8][R28.64] ;  /* 0x000000081c1c3981 */ /* 0x000164000c1e9900 */
[----:B0-----:R-:W-:Y:S01]  /*0560*/  @!P4 IMAD.MOV.U32 R29, RZ, RZ, 0x7fffffff ;  /* 0x7fffffffff1dc424 */ /* 0x001fe200078e00ff */
[----:B------:R-:W-:Y:S01]  /*0570*/  UIADD3 UR6, UPT, UPT, UR4, 0x6, URZ ;  /* 0x0000000604067890 */ /* 0x000fe2000fffe0ff */
[----:B------:R-:W-:Y:S01]  /*0580*/  @P4 FSETP.NAN.AND P5, PT, |R22|, |R22|, PT ;  /* 0x400000161600420b */ /* 0x000fe20003fa8200 */
[----:B------:R-:W-:-:S04]  /*0590*/  @P4 FADD R22, R23, R22 ;  /* 0x0000001617164221 */ /* 0x000fc80000000000 */
[----:B------:R-:W-:-:S05]  /*05a0*/  @P4 FMUL R22, R22, 0.5 ;  /* 0x3f00000016164820 */ /* 0x000fca0000400000 */
[----:B------:R-:W-:Y:S02]  /*05b0*/  @P4 FSEL R22, R22, +QNAN , !P5 ;  /* 0x7fffffff16164808 */ /* 0x000fe40006800000 */
[----:B------:R-:W-:-:S04]  /*05c0*/  @P4 FSETP.NAN.AND P5, PT, |R23|, |R23|, PT ;  /* 0x400000171700420b */ /* 0x000fc80003fa8200 */
[----:B------:R-:W-:Y:S02]  /*05d0*/  @P4 FSEL R23, R22, +QNAN , !P5 ;  /* 0x7fffffff16174808 */ /* 0x000fe40006800000 */
[----:B------:R-:W-:Y:S01]  /*05e0*/  @P6 FSETP.NAN.AND P5, PT, |R25|, |R25|, PT ;  /* 0x400000191900620b */ /* 0x000fe20003fa8200 */
[----:B----4-:R-:W-:-:S04]  /*05f0*/  @P6 FADD R14, R26, R25 ;  /* 0x000000191a0e6221 */ /* 0x010fc80000000000 */
[----:B------:R-:W-:Y:S01]  /*0600*/  @P6 FMUL R14, R14, 0.5 ;  /* 0x3f0000000e0e6820 */ /* 0x000fe20000400000 */
[----:B--2---:R-:W-:-:S04]  /*0610*/  @P0 FADD R15, R19, R24 ;  /* 0x00000018130f0221 */ /* 0x004fc80000000000 */
[----:B------:R-:W-:Y:S02]  /*0620*/  @P6 FSEL R14, R14, +QNAN , !P5 ;  /* 0x7fffffff0e0e6808 */ /* 0x000fe40006800000 */
[----:B------:R-:W-:Y:S01]  /*0630*/  @P6 FSETP.NAN.AND P5, PT, |R26|, |R26|, PT ;  /* 0x4000001a1a00620b */ /* 0x000fe20003fa8200 */
[----:B------:R-:W-:-:S03]  /*0640*/  @P0 FMUL R15, R15, 0.5 ;  /* 0x3f0000000f0f0820 */ /* 0x000fc60000400000 */
[----:B------:R-:W-:Y:S02]  /*0650*/  @P6 FSEL R22, R14, +QNAN , !P5 ;  /* 0x7fffffff0e166808 */ /* 0x000fe40006800000 */
[----:B------:R-:W-:-:S04]  /*0660*/  @P0 FSETP.NAN.AND P5, PT, |R24|, |R24|, PT ;  /* 0x400000181800020b */ /* 0x000fc80003fa8200 */
[----:B------:R-:W-:Y:S01]  /*0670*/  @P0 FSEL R15, R15, +QNAN , !P5 ;  /* 0x7fffffff0f0f0808 */ /* 0x000fe20006800000 */
[----:B---3--:R-:W-:Y:S01]  /*0680*/  @P1 FADD R14, R21, R20 ;  /* 0x00000014150e1221 */ /* 0x008fe20000000000 */
[----:B------:R-:W-:-:S03]  /*0690*/  @P0 FSETP.NAN.AND P5, PT, |R19|, |R19|, PT ;  /* 0x400000131300020b */ /* 0x000fc60003fa8200 */
[----:B------:R-:W-:Y:S01]  /*06a0*/  @P1 FMUL R14, R14, 0.5 ;  /* 0x3f0000000e0e1820 */ /* 0x000fe20000400000 */
[----:B------:R-:W-:Y:S02]  /*06b0*/  @P0 FSEL R19, R15, +QNAN , !P5 ;  /* 0x7fffffff0f130808 */ /* 0x000fe40006800000 */
[----:B------:R-:W-:-:S04]  /*06c0*/  @P1 FSETP.NAN.AND P5, PT, |R20|, |R20|, PT ;  /* 0x400000141400120b */ /* 0x000fc80003fa8200 */
[----:B------:R-:W-:Y:S01]  /*06d0*/  @P1 FSEL R24, R14, +QNAN , !P5 ;  /* 0x7fffffff0e181808 */ /* 0x000fe20006800000 */
[----:B-----5:R-:W-:Y:S01]  /*06e0*/  @P2 FADD R16, R18, R17 ;  /* 0x0000001112102221 */ /* 0x020fe20000000000 */
[----:B------:R-:W-:-:S03]  /*06f0*/  @P2 FSETP.NAN.AND P5, PT, |R17|, |R17|, PT ;  /* 0x400000111100220b */ /* 0x000fc60003fa8200 */
[----:B------:R-:W-:Y:S01]  /*0700*/  @P2 FMUL R16, R16, 0.5 ;  /* 0x3f00000010102820 */ /* 0x000fe20000400000 */
[----:B------:R-:W-:-:S04]  /*0710*/  @!P4 IMAD.U32 R14, RZ, RZ, UR10 ;  /* 0x0000000aff0ece24 */ /* 0x000fc8000f8e00ff */
[----:B------:R-:W-:Y:S01]  /*0720*/  @P2 FSEL R25, R16, +QNAN , !P5 ;  /* 0x7fffffff10192808 */ /* 0x000fe20006800000 */
[----:B------:R-:W-:Y:S01]  /*0730*/  @P3 FADD R15, R27, R28 ;  /* 0x0000001c1b0f3221 */ /* 0x000fe20000000000 */
[----:B------:R-:W-:-:S03]  /*0740*/  @P3 FSETP.NAN.AND P5, PT, |R28|, |R28|, PT ;  /* 0x4000001c1c00320b */ /* 0x000fc60003fa8200 */
[----:B------:R-:W-:Y:S01]  /*0750*/  @P3 FMUL R26, R15, 0.5 ;  /* 0x3f0000000f1a3820 */ /* 0x000fe20000400000 */
[----:B------:R-:W-:-:S04]  /*0760*/  @!P4 MOV R15, UR11 ;  /* 0x0000000b000fcc02 */ /* 0x000fc80008000f00 */
[----:B------:R-:W-:Y:S02]  /*0770*/  @P3 FSEL R26, R26, +QNAN , !P5 ;  /* 0x7fffffff1a1a3808 */ /* 0x000fe40006800000 */
[----:B------:R-:W-:Y:S01]  /*0780*/  @P1 FSETP.NAN.AND P5, PT, |R21|, |R21|, PT ;  /* 0x400000151500120b */ /* 0x000fe20003fa8200 */
[----:B------:R-:W-:Y:S01]  /*0790*/  @!P4 IMAD.WIDE R20, R0, 0x4, R14 ;  /* 0x000000040014c825 */ /* 0x000fe200078e020e */
[----:B------:R-:W-:-:S03]  /*07a0*/  @P4 MOV R15, UR11 ;  /* 0x0000000b000f4c02 */ /* 0x000fc60008000f00 */
[----:B------:R-:W-:-:S04]  /*07b0*/  @P4 IMAD.U32 R14, RZ, RZ, UR10 ;  /* 0x0000000aff0e4e24 */ /* 0x000fc8000f8e00ff */
[--C-:B------:R-:W-:Y:S01]  /*07c0*/  @P4 IMAD.WIDE R16, R0, 0x4, R14.reuse ;  /* 0x0000000400104825 */ /* 0x100fe200078e020e */
[----:B------:R0:W-:Y:S04]  /*07d0*/  @!P4 STG.E desc[UR8][R20.64], R29 ;  /* 0x0000001d1400c986 */ /* 0x0001e8000c101908 */
[----:B------:R1:W-:Y:S01]  /*07e0*/  @P4 STG.E desc[UR8][R16.64], R23 ;  /* 0x0000001710004986 */ /* 0x0003e2000c101908 */
[----:B------:R-:W-:Y:S02]  /*07f0*/  @P1 FSEL R24, R24, +QNAN , !P5 ;  /* 0x7fffffff18181808 */ /* 0x000fe40006800000 */
[----:B------:R-:W-:Y:S02]  /*0800*/  @P3 FSETP.NAN.AND P5, PT, |R27|, |R27|, PT ;  /* 0x4000001b1b00320b */ /* 0x000fe40003fa8200 */
[----:B------:R-:W-:Y:S01]  /*0810*/  @!P6 MOV R27, 0x7fffffff ;  /* 0x7fffffff001be802 */ /* 0x000fe20000000f00 */
[C-C-:B0-----:R-:W-:Y:S01]  /*0820*/  @P6 IMAD.WIDE R28, R13.reuse, 0x4, R14.reuse ;  /* 0x000000040d1c6825 */ /* 0x141fe200078e020e */
[----:B-1----:R-:W0:Y:S03]  /*0830*/  LDC.64 R16, c[0x0][0x380] ;  /* 0x0000e000ff107b82 */ /* 0x002e260000000a00 */
[----:B------:R-:W-:Y:S01]  /*0840*/  @!P6 IMAD.WIDE R20, R13, 0x4, R14 ;  /* 0x000000040d14e825 */ /* 0x000fe200078e020e */
[----:B------:R-:W-:Y:S04]  /*0850*/  @P6 STG.E desc[UR8][R28.64], R22 ;  /* 0x000000161c006986 */ /* 0x000fe8000c101908 */
[----:B------:R0:W-:Y:S01]  /*0860*/  @!P6 STG.E desc[UR8][R20.64], R27 ;  /* 0x0000001b1400e986 */ /* 0x0001e2000c101908 */
[----:B------:R-:W-:-:S13]  /*0870*/  ISETP.LE.U32.AND P6, PT, R3, UR6, PT ;  /* 0x0000000603007c0c */ /* 0x000fda000bfc3070 */
[C---:B0-----:R-:W-:Y:S02]  /*0880*/  @P6 IMAD.WIDE R20, R11.reuse, 0x4, R16 ;  /* 0x000000040b146825 */ /* 0x041fe400078e0210 */
[----:B------:R-:W0:Y:S01]  /*0890*/  LDC.64 R16, c[0x0][0x388] ;  /* 0x0000e200ff107b82 */ /* 0x000e220000000a00 */
[----:B------:R-:W-:Y:S02]  /*08a0*/  @P2 FSETP.NAN.AND P4, PT, |R18|, |R18|, PT ;  /* 0x400000121200220b */ /* 0x000fe40003f88200 */
[----:B------:R1:W2:Y:S01]  /*08b0*/  @P6 LDG.E.CONSTANT R18, desc[UR8][R20.64] ;  /* 0x0000000814126981 */ /* 0x0002a2000c1e9900 */
[----:B0-----:R-:W-:-:S04]  /*08c0*/  @P6 IMAD.WIDE R16, R11, 0x4, R16 ;  /* 0x000000040b106825 */ /* 0x001fc800078e0210 */
[--C-:B------:R-:W-:Y:S01]  /*08d0*/  @P0 IMAD.WIDE R22, R7, 0x4, R14.reuse ;  /* 0x0000000407160825 */ /* 0x100fe200078e020e */
[----:B------:R0:W3:Y:S03]  /*08e0*/  @P6 LDG.E.CONSTANT R29, desc[UR8][R16.64] ;  /* 0x00000008101d6981 */ /* 0x0000e6000c1e9900 */
[----:B------:R-:W-:Y:S01]  /*08f0*/  @!P0 IMAD.MOV.U32 R28, RZ, RZ, 0x7fffffff ;  /* 0x7fffffffff1c8424 */ /* 0x000fe200078e00ff */
[----:B------:R-:W-:Y:S01]  /*0900*/  @P0 STG.E desc[UR8][R22.64], R19 ;  /* 0x0000001316000986 */ /* 0x000fe2000c101908 */
[----:B------:R-:W-:Y:S01]  /*0910*/  @P2 FSEL R27, R25, +QNAN , !P4 ;  /* 0x7fffffff191b2808 */ /* 0x000fe20006000000 */
[----:B-1----:R-:W1:Y:S01]  /*0920*/  LDC.64 R20, c[0x0][0x380] ;  /* 0x0000e000ff147b82 */ /* 0x002e620000000a00 */
[----:B0-----:R-:W-:-:S05]  /*0930*/  @!P0 IMAD.WIDE R16, R7, 0x4, R14 ;  /* 0x0000000407108825 */ /* 0x001fca00078e020e */
[----:B------:R0:W-:Y:S02]  /*0940*/  @!P0 STG.E desc[UR8][R16.64], R28 ;  /* 0x0000001c10008986 */ /* 0x0001e4000c101908 */
[----:B0-----:R-:W-:-:S05]  /*0950*/  @P1 IMAD.WIDE R16, R8, 0x4, R14 ;  /* 0x0000000408101825 */ /* 0x001fca00078e020e */
[----:B------:R-:W-:Y:S01]  /*0960*/  @P1 STG.E desc[UR8][R16.64], R24 ;  /* 0x0000001810001986 */ /* 0x000fe2000c101908 */
[----:B------:R-:W-:Y:S01]  /*0970*/  UIADD3 UR6, UPT, UPT, UR4, 0x7, URZ ;  /* 0x0000000704067890 */ /* 0x000fe2000fffe0ff */
[C---:B--2---:R-:W-:Y:S02]  /*0980*/  @P6 FSETP.NAN.AND P4, PT, |R18|.reuse, |R18|, PT ;  /* 0x400000121200620b */ /* 0x044fe40003f88200 */
[----:B---3--:R-:W-:Y:S01]  /*0990*/  @P6 FSETP.NAN.AND P0, PT, |R29|, |R29|, PT ;  /* 0x4000001d1d00620b */ /* 0x008fe20003f08200 */
[----:B------:R-:W-:Y:S01]  /*09a0*/  @P6 FADD R25, R18, R29 ;  /* 0x0000001d12196221 */ /* 0x000fe20000000000 */
[----:B------:R-:W-:Y:S01]  /*09b0*/  @!P1 MOV R18, 0x7fffffff ;  /* 0x7fffffff00129802 */ /* 0x000fe20000000f00 */
[----:B------:R-:W-:-:S05]  /*09c0*/  @!P1 IMAD.WIDE R28, R8, 0x4, R14 ;  /* 0x00000004081c9825 */ /* 0x000fca00078e020e */
[----:B------:R0:W-:Y:S01]  /*09d0*/  @!P1 STG.E desc[UR8][R28.64], R18 ;  /* 0x000000121c009986 */ /* 0x0001e2000c101908 */
[----:B------:R-:W-:Y:S01]  /*09e0*/  ISETP.LE.U32.AND P1, PT, R3, UR6, PT ;  /* 0x0000000603007c0c */ /* 0x000fe2000bf23070 */
[----:B0-----:R-:W0:-:S12]  /*09f0*/  LDC.64 R18, c[0x0][0x388] ;  /* 0x0000e200ff127b82 */ /* 0x001e180000000a00 */
[----:B-1----:R-:W-:-:S05]  /*0a00*/  @P1 IMAD.WIDE R20, R12, 0x4, R20 ;  /* 0x000000040c141825 */ /* 0x002fca00078e0214 */
[----:B------:R1:W2:Y:S01]  /*0a10*/  @P1 LDG.E.CONSTANT R16, desc[UR8][R20.64] ;  /* 0x0000000814101981 */ /* 0x0002a2000c1e9900 */
[----:B0-----:R-:W-:-:S06]  /*0a20*/  @P1 IMAD.WIDE R22, R12, 0x4, R18 ;  /* 0x000000040c161825 */ /* 0x001fcc00078e0212 */
[----:B------:R-:W3:Y:S01]  /*0a30*/  @P1 LDG.E.CONSTANT R23, desc[UR8][R22.64] ;  /* 0x0000000816171981 */ /* 0x000ee2000c1e9900 */
[----:B-1----:R-:W-:-:S04]  /*0a40*/  @P2 IMAD.WIDE R20, R9, 0x4, R14 ;  /* 0x0000000409142825 */ /* 0x002fc800078e020e */
[----:B------:R-:W-:Y:S02]  /*0a50*/  @!P2 IMAD.MOV.U32 R24, RZ, RZ, 0x7fffffff ;  /* 0x7fffffffff18a424 */ /* 0x000fe400078e00ff */
[----:B------:R-:W-:Y:S01]  /*0a60*/  @!P2 IMAD.WIDE R18, R9, 0x4, R14 ;  /* 0x000000040912a825 */ /* 0x000fe200078e020e */
[----:B------:R0:W-:Y:S01]  /*0a70*/  @P2 STG.E desc[UR8][R20.64], R27 ;  /* 0x0000001b14002986 */ /* 0x0001e2000c101908 */
[----:B------:R-:W-:-:S03]  /*0a80*/  @P3 FSEL R26, R26, +QNAN , !P5 ;  /* 0x7fffffff1a1a3808 */ /* 0x000fc60006800000 */
[----:B------:R1:W-:Y:S01]  /*0a90*/  @!P2 STG.E desc[UR8][R18.64], R24 ;  /* 0x000000181200a986 */ /* 0x0003e2000c101908 */
[----:B------:R-:W-:-:S04]  /*0aa0*/  @!P3 IMAD.WIDE R28, R10, 0x4, R14 ;  /* 0x000000040a1cb825 */ /* 0x000fc800078e020e */
[----:B0-----:R-:W-:Y:S01]  /*0ab0*/  @P6 IMAD.WIDE R20, R11, 0x4, R14 ;  /* 0x000000040b146825 */ /* 0x001fe200078e020e */
[----:B-1----:R-:W-:Y:S01]  /*0ac0*/  @!P3 MOV R19, 0x7fffffff ;  /* 0x7fffffff0013b802 */ /* 0x002fe20000000f00 */
[----:B------:R-:W-:Y:S01]  /*0ad0*/  UIADD3 UR4, UPT, UPT, UR4, 0x8, URZ ;  /* 0x0000000804047890 */ /* 0x000fe2000fffe0ff */
[C---:B--2---:R-:W-:Y:S01]  /*0ae0*/  @P1 FSETP.NAN.AND P2, PT, |R16|.reuse, |R16|, PT ;  /* 0x400000101000120b */ /* 0x044fe20003f48200 */
[----:B---3--:R-:W-:Y:S01]  /*0af0*/  @P1 FADD R17, R16, R23 ;  /* 0x0000001710111221 */ /* 0x008fe20000000000 */
[----:B------:R-:W-:Y:S01]  /*0b00*/  @P1 FSETP.NAN.AND P5, PT, |R23|, |R23|, PT ;  /* 0x400000171700120b */ /* 0x000fe20003fa8200 */
[----:B------:R-:W-:Y:S01]  /*0b10*/  @P6 FMUL R16, R25, 0.5 ;  /* 0x3f00000019106820 */ /* 0x000fe20000400000 */
[----:B------:R-:W-:-:S04]  /*0b20*/  @P3 IMAD.WIDE R22, R10, 0x4, R14 ;  /* 0x000000040a163825 */ /* 0x000fc800078e020e */
[----:B------:R-:W-:Y:S01]  /*0b30*/  @P1 FMUL R18, R17, 0.5 ;  /* 0x3f00000011121820 */ /* 0x000fe20000400000 */
[----:B------:R-:W-:Y:S01]  /*0b40*/  @P6 FSEL R24, R16, +QNAN , !P0 ;  /* 0x7fffffff10186808 */ /* 0x000fe20004000000 */
[----:B------:R0:W-:Y:S01]  /*0b50*/  @P3 STG.E desc[UR8][R22.64], R26 ;  /* 0x0000001a16003986 */ /* 0x0001e2000c101908 */
[----:B------:R-:W-:Y:S02]  /*0b60*/  @!P6 IMAD.MOV.U32 R25, RZ, RZ, 0x7fffffff ;  /* 0x7fffffffff19e424 */ /* 0x000fe400078e00ff */
[----:B------:R-:W-:Y:S01]  /*0b70*/  @P6 FSEL R27, R24, +QNAN , !P4 ;  /* 0x7fffffff181b6808 */ /* 0x000fe20006000000 */
[----:B------:R1:W-:Y:S01]  /*0b80*/  @!P3 STG.E desc[UR8][R28.64], R19 ;  /* 0x000000131c00b986 */ /* 0x0003e2000c101908 */
[----:B------:R-:W-:Y:S01]  /*0b90*/  @!P6 IMAD.WIDE R16, R11, 0x4, R14 ;  /* 0x000000040b10e825 */ /* 0x000fe200078e020e */
[----:B0-----:R-:W-:-:S03]  /*0ba0*/  @P1 FSEL R26, R18, +QNAN , !P5 ;  /* 0x7fffffff121a1808 */ /* 0x001fc60006800000 */
[----:B------:R-:W-:Y:S01]  /*0bb0*/  @!P1 IMAD.WIDE R22, R12, 0x4, R14 ;  /* 0x000000040c169825 */ /* 0x000fe200078e020e */
[----:B------:R-:W-:-:S03]  /*0bc0*/  @P1 FSEL R26, R26, +QNAN , !P2 ;  /* 0x7fffffff1a1a1808 */ /* 0x000fc60005000000 */
[----:B-1----:R-:W-:Y:S01]  /*0bd0*/  @P1 IMAD.WIDE R18, R12, 0x4, R14 ;  /* 0x000000040c121825 */ /* 0x002fe200078e020e */
[----:B------:R-:W-:Y:S01]  /*0be0*/  @!P1 MOV R29, 0x7fffffff ;  /* 0x7fffffff001d9802 */ /* 0x000fe20000000f00 */
[----:B------:R2:W-:Y:S04]  /*0bf0*/  @P6 STG.E desc[UR8][R20.64], R27 ;  /* 0x0000001b14006986 */ /* 0x0005e8000c101908 */
[----:B------:R2:W-:Y:S04]  /*0c00*/  @!P6 STG.E desc[UR8][R16.64], R25 ;  /* 0x000000191000e986 */ /* 0x0005e8000c101908 */
[----:B------:R2:W-:Y:S04]  /*0c10*/  @P1 STG.E desc[UR8][R18.64], R26 ;  /* 0x0000001a12001986 */ /* 0x0005e8000c101908 */
[----:B------:R2:W-:Y:S01]  /*0c20*/  @!P1 STG.E desc[UR8][R22.64], R29 ;  /* 0x0000001d16009986 */ /* 0x0005e2000c101908 */
[----:B------:R-:W-:Y:S01]  /*0c30*/  ISETP.NE.AND P0, PT, R5, UR4, PT ;  /* 0x0000000405007c0c */ /* 0x000fe2000bf05270 */
[----:B------:R-:W-:-:S04]  /*0c40*/  IMAD.MOV.U32 R15, RZ, RZ, R6 ;  /* 0x000000ffff0f7224 */ /* 0x000fc800078e0006 */
[C---:B------:R-:W-:Y:S01]  /*0c50*/  IMAD R13, R15.reuse, 0x8, R13 ;  /* 0x000000080f0d7824 */ /* 0x040fe200078e020d */
[C---:B------:R-:W-:Y:S01]  /*0c60*/  LEA R0, R15.reuse, R0, 0x3 ;  /* 0x000000000f007211 */ /* 0x040fe200078e18ff */
[C---:B------:R-:W-:Y:S01]  /*0c70*/  IMAD R8, R15.reuse, 0x8, R8 ;  /* 0x000000080f087824 */ /* 0x040fe200078e0208 */
[C---:B------:R-:W-:Y:S01]  /*0c80*/  LEA R7, R15.reuse, R7, 0x3 ;  /* 0x000000070f077211 */ /* 0x040fe200078e18ff */
[C---:B------:R-:W-:Y:S01]  /*0c90*/  IMAD R10, R15.reuse, 0x8, R10 ;  /* 0x000000080f0a7824 */ /* 0x040fe200078e020a */
[C---:B------:R-:W-:Y:S01]  /*0ca0*/  LEA R9, R15.reuse, R9, 0x3 ;  /* 0x000000090f097211 */ /* 0x040fe200078e18ff */
[C---:B------:R-:W-:Y:S01]  /*0cb0*/  IMAD R12, R15.reuse, 0x8, R12 ;  /* 0x000000080f0c7824 */ /* 0x040fe200078e020c */
[----:B------:R-:W-:Y:S01]  /*0cc0*/  LEA R11, R15, R11, 0x3 ;  /* 0x0000000b0f0b7211 */ /* 0x000fe200078e18ff */
[----:B--2---:R-:W-:Y:S06]  /*0cd0*/  @P0 BRA `(.L_x_2) ;  /* 0xfffffff400640947 */ /* 0x004fec000383ffff */
.L_x_1:
[----:B------:R-:W-:-:S13]  /*0ce0*/  ISETP.NE.AND P0, PT, R4, RZ, PT ;  /* 0x000000ff0400720c */ /* 0x000fda0003f05270 */
[----:B------:R-:W-:Y:S05]  /*0cf0*/  @!P0 EXIT ;  /* 0x000000000000894d */ /* 0x000fea0003800000 */
[----:B------:R-:W0:Y:S01]  /*0d00*/  LDC R6, c[0x0][0x394] ;  /* 0x0000e500ff067b82 */ /* 0x000e220000000800 */
[----:B------:R-:W-:Y:S02]  /*0d10*/  ISETP.GE.U32.AND P1, PT, R4, 0x4, PT ;  /* 0x000000040400780c */ /* 0x000fe40003f26070 */
[----:B0-----:R-:W-:-:S04]  /*0d20*/  LOP3.LUT R0, R6, 0x3, RZ, 0xc0, !PT ;  /* 0x0000000306007812 */ /* 0x001fc800078ec0ff */
[----:B------:R-:W-:-:S07]  /*0d30*/  ISETP.NE.AND P0, PT, R0, RZ, PT ;  /* 0x000000ff0000720c */ /* 0x000fce0003f05270 */
[----:B------:R-:W-:Y:S06]  /*0d40*/  @!P1 BRA `(.L_x_3) ;  /* 0x0000000400549947 */ /* 0x000fec0003800000 */
[----:B------:R-:W0:Y:S01]  /*0d50*/  LDC.64 R8, c[0x0][0x380] ;  /* 0x0000e000ff087b82 */ /* 0x000e220000000a00 */
[C---:B------:R-:W-:Y:S01]  /*0d60*/  ISETP.GE.U32.AND P4, PT, R5.reuse, R3, PT ;  /* 0x000000030500720c */ /* 0x040fe20003f86070 */
[C---:B------:R-:W-:Y:S01]  /*0d70*/  IMAD R22, R5.reuse, R15, R2 ;  /* 0x0000000f05167224 */ /* 0x040fe200078e0202 */
[----:B------:R-:W-:Y:S01]  /*0d80*/  IADD3 R4, PT, PT, R5, 0x1, RZ ;  /* 0x0000000105047810 */ /* 0x000fe20007ffe0ff */
[----:B------:R-:W1:Y:S04]  /*0d90*/  LDCU.64 UR4, c[0x0][0x3a0] ;  /* 0x00007400ff0477ac */ /* 0x000e680008000a00 */
[----:B------:R-:W2:Y:S01]  /*0da0*/  LDC.64 R28, c[0x0][0x388] ;  /* 0x0000e200ff1c7b82 */ /* 0x000ea20000000a00 */
[----:B------:R-:W-:-:S07]  /*0db0*/  ISETP.GE.U32.AND P3, PT, R4, R3, PT ;  /* 0x000000030400720c */ /* 0x000fce0003f66070 */
[----:B------:R-:W3:Y:S08]  /*0dc0*/  LDC.64 R26, c[0x0][0x380] ;  /* 0x0000e000ff1a7b82 */ /* 0x000ef00000000a00 */
[----:B------:R-:W4:Y:S01]  /*0dd0*/  LDC.64 R24, c[0x0][0x388] ;  /* 0x0000e200ff187b82 */ /* 0x000f220000000a00 */
[----:B0-----:R-:W-:-:S07]  /*0de0*/  @P4 IMAD.WIDE R8, R22, 0x4, R8 ;  /* 0x0000000416084825 */ /* 0x001fce00078e0208 */
[----:B------:R-:W0:Y:S01]  /*0df0*/  LDC.64 R12, c[0x0][0x380] ;  /* 0x0000e000ff0c7b82 */ /* 0x000e220000000a00 */
[C---:B------:R-:W-:Y:S01]  /*0e00*/  IADD3 R7, PT, PT, R5.reuse, 0x2, RZ ;  /* 0x0000000205077810 */ /* 0x040fe20007ffe0ff */
[C---:B--2---:R-:W-:Y:S01]  /*0e10*/  @P4 IMAD.WIDE R28, R22.reuse, 0x4, R28 ;  /* 0x00000004161c4825 */ /* 0x044fe200078e021c */
[----:B------:R2:W5:Y:S05]  /*0e20*/  @P4 LDG.E.CONSTANT R9, desc[UR8][R8.64] ;  /* 0x0000000808094981 */ /* 0x00056a000c1e9900 */
[----:B------:R-:W1:Y:S08]  /*0e30*/  LDC.64 R18, c[0x0][0x388] ;  /* 0x0000e200ff127b82 */ /* 0x000e700000000a00 */
[----:B------:R-:W1:Y:S01]  /*0e40*/  LDC.64 R16, c[0x0][0x380] ;  /* 0x0000e000ff107b82 */ /* 0x000e620000000a00 */
[----:B--2---:R-:W-:Y:S01]  /*0e50*/  IADD3 R8, PT, PT, R5, 0x3, RZ ;  /* 0x0000000305087810 */ /* 0x004fe20007ffe0ff */
[----:B------:R-:W-:-:S06]  /*0e60*/  IMAD.IADD R14, R22, 0x1, R15 ;  /* 0x00000001160e7824 */ /* 0x000fcc00078e020f */
[----:B------:R-:W2:Y:S01]  /*0e70*/  LDC.64 R10, c[0x0][0x388] ;  /* 0x0000e200ff0a7b82 */ /* 0x000ea20000000a00 */
[-C--:B------:R-:W-:Y:S01]  /*0e80*/  ISETP.GE.U32.AND P2, PT, R7, R3.reuse, PT ;  /* 0x000000030700720c */ /* 0x080fe20003f46070 */
[----:B------:R-:W5:Y:S01]  /*0e90*/  @P4 LDG.E.CONSTANT R4, desc[UR8][R28.64] ;  /* 0x000000081c044981 */ /* 0x000f62000c1e9900 */
[----:B------:R-:W-:Y:S01]  /*0ea0*/  ISETP.GE.U32.AND P1, PT, R8, R3, PT ;  /* 0x000000030800720c */ /* 0x000fe20003f26070 */
[C---:B------:R-:W-:Y:S02]  /*0eb0*/  IMAD.IADD R8, R14.reuse, 0x1, R15 ;  /* 0x000000010e087824 */ /* 0x040fe400078e020f */
[----:B---3--:R-:W-:-:S04]  /*0ec0*/  @P3 IMAD.WIDE R26, R14, 0x4, R26 ;  /* 0x000000040e1a3825 */ /* 0x008fc800078e021a */
[----:B----4-:R-:W-:Y:S01]  /*0ed0*/  @P3 IMAD.WIDE R24, R14, 0x4, R24 ;  /* 0x000000040e183825 */ /* 0x010fe200078e0218 */
[C---:B------:R-:W-:Y:S01]  /*0ee0*/  IADD3 R7, PT, PT, R8.reuse, R15, RZ ;  /* 0x0000000f08077210 */ /* 0x040fe20007ffe0ff */
[----:B------:R-:W3:Y:S02]  /*0ef0*/  @P3 LDG.E.CONSTANT R21, desc[UR8][R26.64] ;  /* 0x000000081a153981 */ /* 0x000ee4000c1e9900 */
[C---:B0-----:R-:W-:Y:S02]  /*0f00*/  @P2 IMAD.WIDE R12, R8.reuse, 0x4, R12 ;  /* 0x00000004080c2825 */ /* 0x041fe400078e020c */
[----:B------:R0:W3:Y:S02]  /*0f10*/  @P3 LDG.E.CONSTANT R20, desc[UR8][R24.64] ;  /* 0x0000000818143981 */ /* 0x0000e4000c1e9900 */
[----:B-1----:R-:W-:Y:S02]  /*0f20*/  @P2 IMAD.WIDE R18, R8, 0x4, R18 ;  /* 0x0000000408122825 */ /* 0x002fe400078e0212 */
[----:B------:R-:W4:Y:S02]  /*0f30*/  @P2 LDG.E.CONSTANT R12, desc[UR8][R12.64] ;  /* 0x000000080c0c2981 */ /* 0x000f24000c1e9900 */
[----:B------:R-:W-:-:S02]  /*0f40*/  @P1 IMAD.WIDE R16, R7, 0x4, R16 ;  /* 0x0000000407101825 */ /* 0x000fc400078e0210 */
[----:B------:R-:W4:Y:S02]  /*0f50*/  @P2 LDG.E.CONSTANT R19, desc[UR8][R18.64] ;  /* 0x0000000812132981 */ /* 0x000f24000c1e9900 */
[----:B--2---:R-:W-:Y:S02]  /*0f60*/  @P1 IMAD.WIDE R10, R7, 0x4, R10 ;  /* 0x00000004070a1825 */ /* 0x004fe400078e020a */
[----:B------:R-:W2:Y:S04]  /*0f70*/  @P1 LDG.E.CONSTANT R26, desc[UR8][R16.64] ;  /* 0x00000008101a1981 */ /* 0x000ea8000c1e9900 */
[----:B------:R1:W2:Y:S01]  /*0f80*/  @P1 LDG.E.CONSTANT R27, desc[UR8][R10.64] ;  /* 0x000000080a1b1981 */ /* 0x0002a2000c1e9900 */
[----:B0-----:R-:W-:Y:S01]  /*0f90*/  @P4 MOV R24, UR4 ;  /* 0x0000000400184c02 */ /* 0x001fe20008000f00 */
[----:B------:R-:W-:-:S04]  /*0fa0*/  @P4 IMAD.U32 R25, RZ, RZ, UR5 ;  /* 0x00000005ff194e24 */ /* 0x000fc8000f8e00ff */
[----:B-1----:R-:W-:Y:S01]  /*0fb0*/  @P4 IMAD.WIDE R10, R22, 0x4, R24 ;  /* 0x00000004160a4825 */ /* 0x002fe200078e0218 */
[----:B------:R-:W-:Y:S02]  /*0fc0*/  @!P4 MOV R24, UR4 ;  /* 0x000000040018cc02 */ /* 0x000fe40008000f00 */
[----:B------:R-:W-:-:S03]  /*0fd0*/  @!P4 MOV R25, UR5 ;  /* 0x000000050019cc02 */ /* 0x000fc60008000f00 */
[----:B------:R-:W-:-:S04]  /*0fe0*/  @P3 IMAD.WIDE R16, R14, 0x4, R24 ;  /* 0x000000040e103825 */ /* 0x000fc800078e0218 */
[----:B------:R-:W-:Y:S01]  /*0ff0*/  @P2 IMAD.WIDE R28, R8, 0x4, R24 ;  /* 0x00000004081c2825 */ /* 0x000fe200078e0218 */
[----:B------:R-:W-:Y:S02]  /*1000*/  IADD3 R5, PT, PT, R5, 0x4, RZ ;  /* 0x0000000405057810 */ /* 0x000fe40007ffe0ff */
[C---:B-----5:R-:W-:Y:S01]  /*1010*/  @P4 FSETP.NAN.AND P5, PT, |R9|.reuse, |R9|, PT ;  /* 0x400000090900420b */ /* 0x060fe20003fa8200 */
[----:B------:R-:W-:Y:S01]  /*1020*/  @P4 FADD R23, R9, R4 ;  /* 0x0000000409174221 */ /* 0x000fe20000000000 */
[----:B------:R-:W-:-:S03]  /*1030*/  @P4 FSETP.NAN.AND P6, PT, |R4|, |R4|, PT ;  /* 0x400000040400420b */ /* 0x000fc60003fc8200 */
[----:B------:R-:W-:-:S05]  /*1040*/  @P4 FMUL R23, R23, 0.5 ;  /* 0x3f00000017174820 */ /* 0x000fca0000400000 */
[----:B------:R-:W-:Y:S01]  /*1050*/  @P4 FSEL R23, R23, +QNAN , !P6 ;  /* 0x7fffffff17174808 */ /* 0x000fe20007000000 */
[----:B---3--:R-:W-:-:S03]  /*1060*/  @P3 FADD R4, R21, R20 ;  /* 0x0000001415043221 */ /* 0x008fc60000000000 */
[----:B------:R-:W-:Y:S02]  /*1070*/  @P4 FSEL R13, R23, +QNAN , !P5 ;  /* 0x7fffffff170d4808 */ /* 0x000fe40006800000 */
[----:B------:R-:W-:Y:S01]  /*1080*/  @P3 FSETP.NAN.AND P6, PT, |R20|, |R20|, PT ;  /* 0x400000141400320b */ /* 0x000fe20003fc8200 */
[----:B------:R-:W-:Y:S01]  /*1090*/  @P3 FMUL R4, R4, 0.5 ;  /* 0x3f00000004043820 */ /* 0x000fe20000400000 */
[----:B------:R-:W-:Y:S01]  /*10a0*/  @P3 FSETP.NAN.AND P5, PT, |R21|, |R21|, PT ;  /* 0x400000151500320b */ /* 0x000fe20003fa8200 */
[----:B------:R-:W-:-:S04]  /*10b0*/  @!P3 IMAD.WIDE R20, R14, 0x4, R24 ;  /* 0x000000040e14b825 */ /* 0x000fc800078e0218 */
[----:B----4-:R-:W-:Y:S01]  /*10c0*/  @P2 FADD R14, R12, R19 ;  /* 0x000000130c0e2221 */ /* 0x010fe20000000000 */
[----:B------:R-:W-:Y:S01]  /*10d0*/  @P3 FSEL R4, R4, +QNAN , !P6 ;  /* 0x7fffffff04043808 */ /* 0x000fe20007000000 */
[----:B------:R-:W-:Y:S02]  /*10e0*/  @!P4 IMAD.MOV.U32 R9, RZ, RZ, 0x7fffffff ;  /* 0x7fffffffff09c424 */ /* 0x000fe400078e00ff */
[----:B------:R-:W-:-:S04]  /*10f0*/  @!P4 IMAD.WIDE R22, R22, 0x4, R24 ;  /* 0x000000041616c825 */ /* 0x000fc800078e0218 */
[----:B------:R-:W-:Y:S01]  /*1100*/  @P2 FMUL R14, R14, 0.5 ;  /* 0x3f0000000e0e2820 */ /* 0x000fe20000400000 */
[----:B--2---:R-:W-:Y:S01]  /*1110*/  @P1 FADD R18, R26, R27 ;  /* 0x0000001b1a121221 */ /* 0x004fe20000000000 */
[----:B------:R-:W-:Y:S01]  /*1120*/  @P2 FSETP.NAN.AND P6, PT, |R19|, |R19|, PT ;  /* 0x400000131300220b */ /* 0x000fe20003fc8200 */
[----:B------:R0:W-:Y:S01]  /*1130*/  @P4 STG.E desc[UR8][R10.64], R13 ;  /* 0x0000000d0a004986 */ /* 0x0001e2000c101908 */
[----:B------:R-:W-:Y:S01]  /*1140*/  @P3 FSEL R4, R4, +QNAN , !P5 ;  /* 0x7fffffff04043808 */ /* 0x000fe20006800000 */
[----:B------:R-:W-:Y:S01]  /*1150*/  @P1 FMUL R18, R18, 0.5 ;  /* 0x3f00000012121820 */ /* 0x000fe20000400000 */
[----:B------:R-:W-:Y:S01]  /*1160*/  @P1 FSETP.NAN.AND P5, PT, |R27|, |R27|, PT ;  /* 0x4000001b1b00120b */ /* 0x000fe20003fa8200 */
[----:B------:R1:W-:Y:S01]  /*1170*/  @!P4 STG.E desc[UR8][R22.64], R9 ;  /* 0x000000091600c986 */ /* 0x0003e2000c101908 */
[----:B------:R-:W-:Y:S02]  /*1180*/  @P2 FSETP.NAN.AND P4, PT, |R12|, |R12|, PT ;  /* 0x4000000c0c00220b */ /* 0x000fe40003f88200 */
[----:B------:R-:W-:Y:S01]  /*1190*/  @P2 FSEL R14, R14, +QNAN , !P6 ;  /* 0x7fffffff0e0e2808 */ /* 0x000fe20007000000 */
[----:B------:R2:W-:Y:S01]  /*11a0*/  @P3 STG.E desc[UR8][R16.64], R4 ;  /* 0x0000000410003986 */ /* 0x0005e2000c101908 */
[----:B------:R-:W-:-:S02]  /*11b0*/  @P1 FSETP.NAN.AND P6, PT, |R26|, |R26|, PT ;  /* 0x4000001a1a00120b */ /* 0x000fc40003fc8200 */
[----:B------:R-:W-:Y:S01]  /*11c0*/  @P1 FSEL R18, R18, +QNAN , !P5 ;  /* 0x7fffffff12121808 */ /* 0x000fe20006800000 */
[----:B0-----:R-:W-:Y:S01]  /*11d0*/  @P1 IMAD.WIDE R10, R7, 0x4, R24 ;  /* 0x00000004070a1825 */ /* 0x001fe200078e0218 */
[----:B------:R-:W-:-:S03]  /*11e0*/  @!P2 MOV R19, 0x7fffffff ;  /* 0x7fffffff0013a802 */ /* 0x000fc60000000f00 */
[----:B-1----:R-:W-:Y:S01]  /*11f0*/  @!P2 IMAD.WIDE R8, R8, 0x4, R24 ;  /* 0x000000040808a825 */ /* 0x002fe200078e0218 */
[----:B------:R-:W-:-:S03]  /*1200*/  @P1 FSEL R13, R18, +QNAN , !P6 ;  /* 0x7fffffff120d1808 */ /* 0x000fc60007000000 */
[----:B------:R-:W-:Y:S01]  /*1210*/  @!P1 IMAD.WIDE R24, R7, 0x4, R24 ;  /* 0x0000000407189825 */ /* 0x000fe200078e0218 */
[----:B------:R-:W-:Y:S02]  /*1220*/  @!P3 MOV R17, 0x7fffffff ;  /* 0x7fffffff0011b802 */ /* 0x000fe40000000f00 */
[----:B------:R-:W-:Y:S01]  /*1230*/  @P2 FSEL R7, R14, +QNAN , !P4 ;  /* 0x7fffffff0e072808 */ /* 0x000fe20006000000 */
[----:B------:R-:W-:Y:S02]  /*1240*/  @!P1 IMAD.MOV.U32 R23, RZ, RZ, 0x7fffffff ;  /* 0x7fffffffff179424 */ /* 0x000fe400078e00ff */
[----:B------:R2:W-:Y:S04]  /*1250*/  @!P3 STG.E desc[UR8][R20.64], R17 ;  /* 0x000000111400b986 */ /* 0x0005e8000c101908 */
[----:B------:R2:W-:Y:S04]  /*1260*/  @P2 STG.E desc[UR8][R28.64], R7 ;  /* 0x000000071c002986 */ /* 0x0005e8000c101908 */
[----:B------:R2:W-:Y:S04]  /*1270*/  @!P2 STG.E desc[UR8][R8.64], R19 ;  /* 0x000000130800a986 */ /* 0x0005e8000c101908 */
[----:B------:R2:W-:Y:S04]  /*1280*/  @P1 STG.E desc[UR8][R10.64], R13 ;  /* 0x0000000d0a001986 */ /* 0x0005e8000c101908 */
[----:B------:R2:W-:Y:S02]  /*1290*/  @!P1 STG.E desc[UR8][R24.64], R23 ;  /* 0x0000001718009986 */ /* 0x0005e4000c101908 */
.L_x_3:
[----:B------:R-:W-:Y:S05]  /*12a0*/  @!P0 EXIT ;  /* 0x000000000000894d */ /* 0x000fea0003800000 */
[----:B------:R-:W-:Y:S02]  /*12b0*/  ISETP.NE.AND P1, PT, R0, 0x1, PT ;  /* 0x000000010000780c */ /* 0x000fe40003f25270 */
[----:B------:R-:W-:-:S04]  /*12c0*/  LOP3.LUT R6, R6, 0x1, RZ, 0xc0, !PT ;  /* 0x0000000106067812 */ /* 0x000fc800078ec0ff */
[----:B------:R-:W-:-:S07]  /*12d0*/  ISETP.NE.U32.AND P0, PT, R6, 0x1, PT ;  /* 0x000000010600780c */ /* 0x000fce0003f05070 */
[----:B------:R-:W-:Y:S06]  /*12e0*/  @!P1 BRA `(.L_x_4) ;  /* 0x0000000000b49947 */ /* 0x000fec0003800000 */
[----:B--2---:R-:W0:Y:S01]  /*12f0*/  LDC.64 R10, c[0x0][0x380] ;  /* 0x0000e000ff0a7b82 */ /* 0x004e220000000a00 */
[C---:B------:R-:W-:Y:S01]  /*1300*/  IADD3 R0, PT, PT, R5.reuse, 0x1, RZ ;  /* 0x0000000105007810 */ /* 0x040fe20007ffe0ff */
[C---:B------:R-:W-:Y:S01]  /*1310*/  IMAD R4, R5.reuse, R15, R2 ;  /* 0x0000000f05047224 */ /* 0x040fe200078e0202 */
[-C--:B------:R-:W-:Y:S01]  /*1320*/  ISETP.GE.U32.AND P5, PT, R5, R3.reuse, PT ;  /* 0x000000030500720c */ /* 0x080fe20003fa6070 */
[----:B------:R-:W1:Y:S01]  /*1330*/  LDCU.64 UR4, c[0x0][0x3a0] ;  /* 0x00007400ff0477ac */ /* 0x000e620008000a00 */
[----:B------:R-:W-:Y:S01]  /*1340*/  ISETP.GE.U32.AND P6, PT, R0, R3, PT ;  /* 0x000000030000720c */ /* 0x000fe20003fc6070 */
[C---:B------:R-:W-:Y:S02]  /*1350*/  IMAD.IADD R0, R4.reuse, 0x1, R15 ;  /* 0x0000000104007824 */ /* 0x040fe400078e020f */
[----:B------:R-:W2:Y:S08]  /*1360*/  LDC.64 R12, c[0x0][0x388] ;  /* 0x0000e200ff0c7b82 */ /* 0x000eb00000000a00 */
[----:B------:R-:W3:Y:S08]  /*1370*/  LDC.64 R16, c[0x0][0x380] ;  /* 0x0000e000ff107b82 */ /* 0x000ef00000000a00 */
[----:B------:R-:W4:Y:S01]  /*1380*/  LDC.64 R18, c[0x0][0x388] ;  /* 0x0000e200ff127b82 */ /* 0x000f220000000a00 */
[----:B0-----:R-:W-:-:S06]  /*1390*/  @P5 IMAD.WIDE R10, R4, 0x4, R10 ;  /* 0x00000004040a5825 */ /* 0x001fcc00078e020a */
[----:B------:R-:W5:Y:S01]  /*13a0*/  @P5 LDG.E.CONSTANT R10, desc[UR8][R10.64] ;  /* 0x000000080a0a5981 */ /* 0x000f62000c1e9900 */
[----:B--2---:R-:W-:-:S06]  /*13b0*/  @P5 IMAD.WIDE R12, R4, 0x4, R12 ;  /* 0x00000004040c5825 */ /* 0x004fcc00078e020c */
[----:B------:R-:W5:Y:S01]  /*13c0*/  @P5 LDG.E.CONSTANT R13, desc[UR8][R12.64] ;  /* 0x000000080c0d5981 */ /* 0x000f62000c1e9900 */
[----:B---3--:R-:W-:-:S06]  /*13d0*/  @P6 IMAD.WIDE R16, R0, 0x4, R16 ;  /* 0x0000000400106825 */ /* 0x008fcc00078e0210 */
[----:B------:R-:W2:Y:S01]  /*13e0*/  @P6 LDG.E.CONSTANT R16, desc[UR8][R16.64] ;  /* 0x0000000810106981 */ /* 0x000ea2000c1e9900 */
[----:B----4-:R-:W-:-:S06]  /*13f0*/  @P6 IMAD.WIDE R18, R0, 0x4, R18 ;  /* 0x0000000400126825 */ /* 0x010fcc00078e0212 */
[----:B------:R-:W2:Y:S01]  /*1400*/  @P6 LDG.E.CONSTANT R19, desc[UR8][R18.64] ;  /* 0x0000000812136981 */ /* 0x000ea2000c1e9900 */
[----:B-1----:R-:W-:Y:S02]  /*1410*/  @P5 MOV R6, UR4 ;  /* 0x0000000400065c02 */ /* 0x002fe40008000f00 */
[----:B------:R-:W-:-:S03]  /*1420*/  @P5 MOV R7, UR5 ;  /* 0x0000000500075c02 */ /* 0x000fc60008000f00 */
[----:B------:R-:W-:Y:S01]  /*1430*/  @P5 IMAD.WIDE R8, R4, 0x4, R6 ;  /* 0x0000000404085825 */ /* 0x000fe200078e0206 */
[----:B------:R-:W-:-:S03]  /*1440*/  @!P5 MOV R7, UR5 ;  /* 0x000000050007dc02 */ /* 0x000fc60008000f00 */
[----:B------:R-:W-:Y:S01]  /*1450*/  @!P5 IMAD.U32 R6, RZ, RZ, UR4 ;  /* 0x00000004ff06de24 */ /* 0x000fe2000f8e00ff */
[----:B------:R-:W-:Y:S01]  /*1460*/  @!P5 MOV R21, 0x7fffffff ;  /* 0x7fffffff0015d802 */ /* 0x000fe20000000f00 */
[----:B------:R-:W-:Y:S01]  /*1470*/  @!P6 IMAD.MOV.U32 R23, RZ, RZ, 0x7fffffff ;  /* 0x7fffffffff17e424 */ /* 0x000fe200078e00ff */
[----:B------:R-:W-:Y:S01]  /*1480*/  IADD3 R5, PT, PT, R5, 0x2, RZ ;  /* 0x0000000205057810 */ /* 0x000fe20007ffe0ff */
[----:B-----5:R-:W-:Y:S01]  /*1490*/  @P5 FADD R14, R10, R13 ;  /* 0x0000000d0a0e5221 */ /* 0x020fe20000000000 */
[----:B------:R-:W-:-:S03]  /*14a0*/  @P5 FSETP.NAN.AND P2, PT, |R13|, |R13|, PT ;  /* 0x4000000d0d00520b */ /* 0x000fc60003f48200 */
[----:B------:R-:W-:Y:S01]  /*14b0*/  @P5 FMUL R14, R14, 0.5 ;  /* 0x3f0000000e0e5820 */ /* 0x000fe20000400000 */
[----:B------:R-:W-:-:S04]  /*14c0*/  @P5 FSETP.NAN.AND P1, PT, |R10|, |R10|, PT ;  /* 0x4000000a0a00520b */ /* 0x000fc80003f28200 */
[----:B------:R-:W-:Y:S01]  /*14d0*/  @P5 FSEL R14, R14, +QNAN , !P2 ;  /* 0x7fffffff0e0e5808 */ /* 0x000fe20005000000 */
[----:B--2---:R-:W-:Y:S01]  /*14e0*/  @P6 FADD R20, R16, R19 ;  /* 0x0000001310146221 */ /* 0x004fe20000000000 */
[----:B------:R-:W-:-:S03]  /*14f0*/  @P6 FSETP.NAN.AND P4, PT, |R19|, |R19|, PT ;  /* 0x400000131300620b */ /* 0x000fc60003f88200 */
[----:B------:R-:W-:Y:S01]  /*1500*/  @P6 FMUL R20, R20, 0.5 ;  /* 0x3f00000014146820 */ /* 0x000fe20000400000 */
[----:B------:R-:W-:Y:S01]  /*1510*/  @P6 FSETP.NAN.AND P3, PT, |R16|, |R16|, PT ;  /* 0x400000101000620b */ /* 0x000fe20003f68200 */
[--C-:B------:R-:W-:Y:S01]  /*1520*/  @!P5 IMAD.WIDE R10, R4, 0x4, R6.reuse ;  /* 0x00000004040ad825 */ /* 0x100fe200078e0206 */
[----:B------:R-:W-:Y:S02]  /*1530*/  @P5 FSEL R17, R14, +QNAN , !P1 ;  /* 0x7fffffff0e115808 */ /* 0x000fe40004800000 */
[----:B------:R-:W-:Y:S01]  /*1540*/  @P6 FSEL R20, R20, +QNAN , !P4 ;  /* 0x7fffffff14146808 */ /* 0x000fe20006000000 */
[----:B------:R-:W-:-:S03]  /*1550*/  @P6 IMAD.WIDE R12, R0, 0x4, R6 ;  /* 0x00000004000c6825 */ /* 0x000fc600078e0206 */
[----:B------:R-:W-:Y:S01]  /*1560*/  @P6 FSEL R19, R20, +QNAN , !P3 ;  /* 0x7fffffff14136808 */ /* 0x000fe20005800000 */
[----:B------:R-:W-:Y:S01]  /*1570*/  @!P6 IMAD.WIDE R6, R0, 0x4, R6 ;  /* 0x000000040006e825 */ /* 0x000fe200078e0206 */
[----:B------:R0:W-:Y:S04]  /*1580*/  @P5 STG.E desc[UR8][R8.64], R17 ;  /* 0x0000001108005986 */ /* 0x0001e8000c101908 */
[----:B------:R0:W-:Y:S04]  /*1590*/  @!P5 STG.E desc[UR8][R10.64], R21 ;  /* 0x000000150a00d986 */ /* 0x0001e8000c101908 */
[----:B------:R0:W-:Y:S04]  /*15a0*/  @P6 STG.E desc[UR8][R12.64], R19 ;  /* 0x000000130c006986 */ /* 0x0001e8000c101908 */
[----:B------:R0:W-:Y:S02]  /*15b0*/  @!P6 STG.E desc[UR8][R6.64], R23 ;  /* 0x000000170600e986 */ /* 0x0001e4000c101908 */
.L_x_4:
[----:B------:R-:W-:Y:S05]  /*15c0*/  @P0 EXIT ;  /* 0x000000000000094d */ /* 0x000fea0003800000 */
[C---:B------:R-:W-:Y:S01]  /*15d0*/  ISETP.GE.U32.AND P0, PT, R5.reuse, R3, PT ;  /* 0x000000030500720c */ /* 0x040fe20003f06070 */
[----:B------:R-:W-:-:S12]  /*15e0*/  IMAD R15, R5, R15, R2 ;  /* 0x0000000f050f7224 */ /* 0x000fd800078e0202 */
[----:B------:R-:W-:Y:S05]  /*15f0*/  @!P0 BRA `(.L_x_5) ;  /* 0x0000000000408947 */ /* 0x000fea0003800000 */
[----:B------:R-:W1:Y:S08]  /*1600*/  LDC.64 R2, c[0x0][0x380] ;  /* 0x0000e000ff027b82 */ /* 0x000e700000000a00 */
[----:B--2---:R-:W2:Y:S08]  /*1610*/  LDC.64 R4, c[0x0][0x388] ;  /* 0x0000e200ff047b82 */ /* 0x004eb00000000a00 */
[----:B0-----:R-:W0:Y:S01]  /*1620*/  LDC.64 R6, c[0x0][0x3a0] ;  /* 0x0000e800ff067b82 */ /* 0x001e220000000a00 */
[----:B-1----:R-:W-:-:S06]  /*1630*/  IMAD.WIDE R2, R15, 0x4, R2 ;  /* 0x000000040f027825 */ /* 0x002fcc00078e0202 */
[----:B------:R-:W3:Y:S01]  /*1640*/  LDG.E.CONSTANT R2, desc[UR8][R2.64] ;  /* 0x0000000802027981 */ /* 0x000ee2000c1e9900 */
[----:B--2---:R-:W-:-:S06]  /*1650*/  IMAD.WIDE R4, R15, 0x4, R4 ;  /* 0x000000040f047825 */ /* 0x004fcc00078e0204 */
[----:B------:R-:W3:Y:S01]  /*1660*/  LDG.E.CONSTANT R5, desc[UR8][R4.64] ;  /* 0x0000000804057981 */ /* 0x000ee2000c1e9900 */
[----:B0-----:R-:W-:-:S04]  /*1670*/  IMAD.WIDE R6, R15, 0x4, R6 ;  /* 0x000000040f067825 */ /* 0x001fc800078e0206 */
[----:B---3--:R-:W-:Y:S01]  /*1680*/  FADD R0, R2, R5 ;  /* 0x0000000502007221 */ /* 0x008fe20000000000 */
[----:B------:R-:W-:-:S03]  /*1690*/  FSETP.NAN.AND P1, PT, |R5|, |R5|, PT ;  /* 0x400000050500720b */ /* 0x000fc60003f28200 */
[----:B------:R-:W-:Y:S01]  /*16a0*/  FMUL R0, R0, 0.5 ;  /* 0x3f00000000007820 */ /* 0x000fe20000400000 */
[----:B------:R-:W-:-:S04]  /*16b0*/  FSETP.NAN.AND P0, PT, |R2|, |R2|, PT ;  /* 0x400000020200720b */ /* 0x000fc80003f08200 */
[----:B------:R-:W-:-:S04]  /*16c0*/  FSEL R0, R0, +QNAN , !P1 ;  /* 0x7fffffff00007808 */ /* 0x000fc80004800000 */
[----:B------:R-:W-:-:S05]  /*16d0*/  FSEL R9, R0, +QNAN , !P0 ;  /* 0x7fffffff00097808 */ /* 0x000fca0004000000 */
[----:B------:R-:W-:Y:S01]  /*16e0*/  STG.E desc[UR8][R6.64], R9 ;  /* 0x0000000906007986 */ /* 0x000fe2000c101908 */
[----:B------:R-:W-:Y:S05]  /*16f0*/  EXIT ;  /* 0x000000000000794d */ /* 0x000fea0003800000 */
.L_x_5:
[----:B------:R-:W1:Y:S01]  /*1700*/  LDC.64 R2, c[0x0][0x3a0] ;  /* 0x0000e800ff027b82 */ /* 0x000e620000000a00 */
[----:B------:R-:W-:Y:S01]  /*1710*/  MOV R5, 0x7fffffff ;  /* 0x7fffffff00057802 */ /* 0x000fe20000000f00 */
[----:B-1----:R-:W-:-:S05]  /*1720*/  IMAD.WIDE R2, R15, 0x4, R2 ;  /* 0x000000040f027825 */ /* 0x002fca00078e0202 */
[----:B------:R-:W-:Y:S01]  /*1730*/  STG.E desc[UR8][R2.64], R5 ;  /* 0x0000000502007986 */ /* 0x000fe2000c101908 */
[----:B------:R-:W-:Y:S05]  /*1740*/  EXIT ;  /* 0x000000000000794d */ /* 0x000fea0003800000 */
.L_x_6:
[----:B------:R-:W-:-:S00]  /*1750*/  BRA `(.L_x_6) ;  /* 0xfffffffc00fc7947 */ /* 0x000fc0000383ffff */
[----:B------:R-:W-:-:S00]  /*1760*/  NOP ;  /* 0x0000000000007918 */ /* 0x000fc00000000000 */
        /* <DEDUP_REMOVED lines=9> */
.L_x_13:


//--------------------- .text.medprice_batch_f32  --------------------------
	.section	.text.medprice_batch_f32,"ax",@progbits
	.align	128
        .global         medprice_batch_f32
        .type           medprice_batch_f32,@function
        .size           medprice_batch_f32,(.L_x_14 - medprice_batch_f32)
        .other          medprice_batch_f32,@"STO_CUDA_ENTRY STV_DEFAULT"
medprice_batch_f32:
.text.medprice_batch_f32:
[----:B------:R-:W-:Y:S01]  /*0000*/  LDC R1, c[0x0][0x37c] ;  /* 0x0000df00ff017b82 */ /* 0x000fe20000000800 */
[----:B------:R-:W0:Y:S01]  /*0010*/  S2R R0, SR_CTAID.Y ;  /* 0x0000000000007919 */ /* 0x000e220000002600 */
[----:B------:R-:W0:Y:S02]  /*0020*/  LDCU UR4, c[0x0][0x394] ;  /* 0x00007280ff0477ac */ /* 0x000e240008000800 */
[----:B0-----:R-:W-:-:S13]  /*0030*/  ISETP.GE.AND P0, PT, R0, UR4, PT ;  /* 0x0000000400007c0c */ /* 0x001fda000bf06270 */
[----:B------:R-:W-:Y:S05]  /*0040*/  @P0 EXIT ;  /* 0x000000000000094d */ /* 0x000fea0003800000 */
[----:B------:R-:W0:Y:S01]  /*0050*/  LDC.64 R2, c[0x0][0x398] ;  /* 0x0000e600ff027b82 */ /* 0x000e220000000a00 */
[----:B------:R-:W1:Y:S01]  /*0060*/  LDCU.64 UR6, c[0x0][0x358] ;  /* 0x00006b00ff0677ac */ /* 0x000e620008000a00 */
[----:B------:R-:W2:Y:S01]  /*0070*/  S2R R11, SR_TID.X ;  /* 0x00000000000b7919 */ /* 0x000ea20000002100 */
[----:B------:R-:W3:Y:S01]  /*0080*/  LDCU UR5, c[0x0][0x390] ;  /* 0x00007200ff0577ac */ /* 0x000ee20008000800 */
[----:B0-----:R-:W-:-:S04]  /*0090*/  ISETP.NE.U32.AND P0, PT, R2, RZ, PT ;  /* 0x000000ff0200720c */ /* 0x001fc80003f05070 */
[----:B------:R-:W-:-:S13]  /*00a0*/  ISETP.NE.AND.EX P0, PT, R3, RZ, PT, P0 ;  /* 0x000000ff0300720c */ /* 0x000fda0003f05300 */
[----:B------:R-:W0:Y:S02]  /*00b0*/  @P0 LDC.64 R2, c[0x0][0x398] ;  /* 0x0000e600ff020b82 */ /* 0x000e240000000a00 */
[----:B0-----:R-:W-:-:S05]  /*00c0*/  @P0 IMAD.WIDE.U32 R2, R0, 0x4, R2 ;  /* 0x0000000400020825 */ /* 0x001fca00078e0002 */
[----:B-1----:R0:W5:Y:S01]  /*00d0*/  @P0 LDG.E.CONSTANT R4, desc[UR6][R2.64] ;  /* 0x0000000602040981 */ /* 0x002162000c1e9900 */
[----:B------:R-:W2:Y:S08]  /*00e0*/  S2UR UR4, SR_CTAID.X ;  /* 0x00000000000479c3 */ /* 0x000eb00000002500 */
[----:B------:R-:W2:Y:S02]  /*00f0*/  LDC R12, c[0x0][0x360] ;  /* 0x0000d800ff0c7b82 */ /* 0x000ea40000000800 */
[----:B--2---:R-:W-:-:S05]  /*0100*/  IMAD R11, R12, UR4, R11 ;  /* 0x000000040c0b7c24 */ /* 0x004fca000f8e020b */
[----:B---3--:R-:W-:-:S13]  /*0110*/  ISETP.GE.AND P1, PT, R11, UR5, PT ;  /* 0x000000050b007c0c */ /* 0x008fda000bf26270 */
[----:B0-----:R-:W-:Y:S05]  /*0120*/  @P1 EXIT ;  /* 0x000000000000194d */ /* 0x001fea0003800000 */
[----:B------:R-:W0:Y:S01]  /*0130*/  LDC.64 R2, c[0x0][0x3a0] ;  /* 0x0000e800ff027b82 */ /* 0x000e220000000a00 */
[----:B------:R-:W1:Y:S01]  /*0140*/  LDCU UR4, c[0x0][0x370] ;  /* 0x00006e00ff0477ac */ /* 0x000e620008000800 */
[----:B------:R-:W-:Y:S01]  /*0150*/  IMAD.MOV.U32 R10, RZ, RZ, RZ ;  /* 0x000000ffff0a7224 */ /* 0x000fe200078e00ff */
[----:B-----5:R-:W-:Y:S01]  /*0160*/  @P0 VIMNMX R10, PT, PT, RZ, R4, !PT ;  /* 0x00000004ff0a0248 */ /* 0x020fe20007fe0100 */
[----:B------:R-:W2:Y:S01]  /*0170*/  LDCU UR5, c[0x0][0x390] ;  /* 0x00007200ff0577ac */ /* 0x000ea20008000800 */
[----:B-1----:R-:W-:-:S07]  /*0180*/  IMAD R12, R12, UR4, RZ ;  /* 0x000000040c0c7c24 */ /* 0x002fce000f8e02ff */
.L_x_7:
[----:B------:R-:W1:Y:S01]  /*0190*/  LDC.64 R4, c[0x0][0x380] ;  /* 0x0000e000ff047b82 */ /* 0x000e620000000a00 */
[----:B------:R-:W-:-:S07]  /*01a0*/  ISETP.GE.AND P0, PT, R11, R10, PT ;  /* 0x0000000a0b00720c */ /* 0x000fce0003f06270 */
[----:B------:R-:W3:Y:S06]  /*01b0*/  LDC.64 R6, c[0x0][0x388] ;  /* 0x0000e200ff067b82 */ /* 0x000eec0000000a00 */
[----:B-1----:R-:W-:-:S06]  /*01c0*/  @P0 IMAD.WIDE.U32 R4, R11, 0x4, R4 ;  /* 0x000000040b040825 */ /* 0x002fcc00078e0004 */
[----:B------:R-:W4:Y:S01]  /*01d0*/  @P0 LDG.E.CONSTANT R4, desc[UR6][R4.64] ;  /* 0x0000000604040981 */ /* 0x000f22000c1e9900 */
[----:B---3--:R-:W-:-:S06]  /*01e0*/  @P0 IMAD.WIDE.U32 R6, R11, 0x4, R6 ;  /* 0x000000040b060825 */ /* 0x008fcc00078e0006 */
[----:B------:R-:W4:Y:S01]  /*01f0*/  @P0 LDG.E.CONSTANT R7, desc[UR6][R6.64] ;  /* 0x0000000606070981 */ /* 0x000f22000c1e9900 */
[--C-:B--2---:R-:W-:Y:S01]  /*0200*/  IMAD R9, R0, UR5, R11.reuse ;  /* 0x0000000500097c24 */ /* 0x104fe2000f8e020b */
[----:B------:R-:W-:Y:S01]  /*0210*/  MOV R13, 0x7fffffff ;  /* 0x7fffffff000d7802 */ /* 0x000fe20000000f00 */
[----:B------:R-:W-:Y:S02]  /*0220*/  IMAD.IADD R11, R12, 0x1, R11 ;  /* 0x000000010c0b7824 */ /* 0x000fe400078e020b */
[----:B----4-:R-:W-:Y:S01]  /*0230*/  @P0 FADD R8, R4, R7 ;  /* 0x0000000704080221 */ /* 0x010fe20000000000 */
[----:B------:R-:W-:-:S03]  /*0240*/  @P0 FSETP.NAN.AND P2, PT, |R7|, |R7|, PT ;  /* 0x400000070700020b */ /* 0x000fc60003f48200 */
[----:B------:R-:W-:Y:S01]  /*0250*/  @P0 FMUL R8, R8, 0.5 ;  /* 0x3f00000008080820 */ /* 0x000fe20000400000 */
[----:B------:R-:W-:-:S04]  /*0260*/  @P0 FSETP.NAN.AND P1, PT, |R4|, |R4|, PT ;  /* 0x400000040400020b */ /* 0x000fc80003f28200 */
[----:B------:R-:W-:Y:S01]  /*0270*/  @P0 FSEL R14, R8, +QNAN , !P2 ;  /* 0x7fffffff080e0808 */ /* 0x000fe20005000000 */
[----:B0-----:R-:W-:-:S03]  /*0280*/  IMAD.WIDE R8, R9, 0x4, R2 ;  /* 0x0000000409087825 */ /* 0x001fc600078e0202 */
[----:B------:R-:W-:-:S05]  /*0290*/  @P0 FSEL R13, R14, +QNAN , !P1 ;  /* 0x7fffffff0e0d0808 */ /* 0x000fca0004800000 */
[----:B------:R1:W-:Y:S01]  /*02a0*/  STG.E desc[UR6][R8.64], R13 ;  /* 0x0000000d08007986 */ /* 0x0003e2000c101906 */
[----:B------:R-:W-:-:S13]  /*02b0*/  ISETP.GE.AND P0, PT, R11, UR5, PT ;  /* 0x000000050b007c0c */ /* 0x000fda000bf06270 */
[----:B-1----:R-:W-:Y:S05]  /*02c0*/  @!P0 BRA `(.L_x_7) ;  /* 0xfffffffc00b08947 */ /* 0x002fea000383ffff */
[----:B------:R-:W-:Y:S05]  /*02d0*/  EXIT ;  /* 0x000000000000794d */ /* 0x000fea0003800000 */
.L_x_8:
        /* <DEDUP_REMOVED lines=10> */
.L_x_14:


//--------------------- .text.medprice_kernel_f32 --------------------------
	.section	.text.medprice_kernel_f32,"ax",@progbits
	.align	128
        .global         medprice_kernel_f32
        .type           medprice_kernel_f32,@function
        .size           medprice_kernel_f32,(.L_x_15 - medprice_kernel_f32)
        .other          medprice_kernel_f32,@"STO_CUDA_ENTRY STV_DEFAULT"
medprice_kernel_f32:
.text.medprice_kernel_f32:
[----:B------:R-:W-:Y:S08]  /*0000*/  LDC R1, c[0x0][0x37c] ;  /* 0x0000df00ff017b82 */ /* 0x000ff00000000800 */
[----:B------:R-:W0:Y:S01]  /*0010*/  LDC R3, c[0x0][0x390] ;  /* 0x0000e400ff037b82 */ /* 0x000e220000000800 */
[----:B------:R-:W1:Y:S07]  /*0020*/  S2R R0, SR_TID.X ;  /* 0x0000000000007919 */ /* 0x000e6e0000002100 */
[----:B------:R-:W1:Y:S08]  /*0030*/  S2UR UR4, SR_CTAID.X ;  /* 0x00000000000479c3 */ /* 0x000e700000002500 */
[----:B------:R-:W1:Y:S01]  /*0040*/  LDC R15, c[0x0][0x360] ;  /* 0x0000d800ff0f7b82 */ /* 0x000e620000000800 */
[----:B0-----:R-:W-:Y:S01]  /*0050*/  ISETP.GE.AND P0, PT, R3, 0x1, PT ;  /* 0x000000010300780c */ /* 0x001fe20003f06270 */
[----:B-1----:R-:W-:-:S12]  /*0060*/  IMAD R0, R15, UR4, R0 ;  /* 0x000000040f007c24 */ /* 0x002fd8000f8e0200 */
[----:B------:R-:W-:Y:S05]  /*0070*/  @!P0 EXIT ;  /* 0x000000000000894d */ /* 0x000fea0003800000 */
[----:B------:R-:W-:-:S13]  /*0080*/  ISETP.GE.AND P0, PT, R0, R3, PT ;  /* 0x000000030000720c */ /* 0x000fda0003f06270 */
[----:B------:R-:W-:Y:S05]  /*0090*/  @P0 EXIT ;  /* 0x000000000000094d */ /* 0x000fea0003800000 */
[----:B------:R-:W0:Y:S01]  /*00a0*/  LDC.64 R2, c[0x0][0x380] ;  /* 0x0000e000ff027b82 */ /* 0x000e220000000a00 */
[----:B------:R-:W1:Y:S01]  /*00b0*/  LDCU UR4, c[0x0][0x394] ;  /* 0x00007280ff0477ac */ /* 0x000e620008000800 */
[----:B------:R-:W2:Y:S06]  /*00c0*/  LDCU UR5, c[0x0][0x370] ;  /* 0x00006e00ff0577ac */ /* 0x000eac0008000800 */
[----:B------:R-:W3:Y:S01]  /*00d0*/  LDC.64 R4, c[0x0][0x388] ;  /* 0x0000e200ff047b82 */ /* 0x000ee20000000a00 */
[----:B------:R-:W4:Y:S01]  /*00e0*/  LDCU.64 UR6, c[0x0][0x358] ;  /* 0x00006b00ff0677ac */ /* 0x000f220008000a00 */
[----:B------:R-:W0:Y:S06]  /*00f0*/  LDCU UR8, c[0x0][0x390] ;  /* 0x00007200ff0877ac */ /* 0x000e2c0008000800 */
[----:B------:R-:W0:Y:S01]  /*0100*/  LDC.64 R6, c[0x0][0x398] ;  /* 0x0000e600ff067b82 */ /* 0x000e220000000a00 */
[----:B-1----:R-:W-:Y:S01]  /*0110*/  UISETP.LT.AND UP0, UPT, URZ, UR4, UPT ;  /* 0x00000004ff00728c */ /* 0x002fe2000bf01270 */
[----:B--2---:R-:W-:-:S03]  /*0120*/  IMAD R15, R15, UR5, RZ ;  /* 0x000000050f0f7c24 */ /* 0x004fc6000f8e02ff */
[----:B------:R-:W-:-:S12]  /*0130*/  USEL UR4, URZ, UR4, !UP0 ;  /* 0x00000004ff047287 */ /* 0x000fd8000c000000 */
.L_x_11:
[----:B------:R-:W-:Y:S01]  /*0140*/  ISETP.GE.AND P0, PT, R0, UR4, PT ;  /* 0x0000000400007c0c */ /* 0x000fe2000bf06270 */
[----:B------:R-:W-:-:S12]  /*0150*/  BSSY.RECONVERGENT B0, `(.L_x_9) ;  /* 0x0000012000007945 */ /* 0x000fd80003800200 */
[----:B-1----:R-:W1:Y:S01]  /*0160*/  @!P0 LDC.64 R8, c[0x0][0x398] ;  /* 0x0000e600ff088b82 */ /* 0x002e620000000a00 */
[----:B------:R-:W-:Y:S01]  /*0170*/  @!P0 MOV R11, 0x7fffffff ;  /* 0x7fffffff000b8802 */ /* 0x000fe20000000f00 */
[----:B-1----:R-:W-:-:S05]  /*0180*/  @!P0 IMAD.WIDE R8, R0, 0x4, R8 ;  /* 0x0000000400088825 */ /* 0x002fca00078e0208 */
[----:B----4-:R1:W-:Y:S01]  /*0190*/  @!P0 STG.E desc[UR6][R8.64], R11 ;  /* 0x0000000b08008986 */ /* 0x0103e2000c101906 */
[----:B--2---:R-:W-:Y:S05]  /*01a0*/  @!P0 BRA `(.L_x_10) ;  /* 0x0000000000308947 */ /* 0x004fea0003800000 */
[----:B-1-3--:R-:W-:-:S04]  /*01b0*/  IMAD.WIDE.U32 R10, R0, 0x4, R4 ;  /* 0x00000004000a7825 */ /* 0x00afc800078e0004 */
[C---:B0-----:R-:W-:Y:S02]  /*01c0*/  IMAD.WIDE.U32 R8, R0.reuse, 0x4, R2 ;  /* 0x0000000400087825 */ /* 0x041fe400078e0002 */
[----:B------:R-:W2:Y:S04]  /*01d0*/  LDG.E.CONSTANT R11, desc[UR6][R10.64] ;  /* 0x000000060a0b7981 */ /* 0x000ea8000c1e9900 */
[----:B------:R-:W3:Y:S01]  /*01e0*/  LDG.E.CONSTANT R8, desc[UR6][R8.64] ;  /* 0x0000000608087981 */ /* 0x000ee2000c1e9900 */
[----:B------:R-:W-:Y:S01]  /*01f0*/  IMAD.WIDE.U32 R12, R0, 0x4, R6 ;  /* 0x00000004000c7825 */ /* 0x000fe200078e0006 */
[----:B--2---:R-:W-:-:S04]  /*0200*/  FSETP.NAN.AND P0, PT, |R11|, |R11|, PT ;  /* 0x4000000b0b00720b */ /* 0x004fc80003f08200 */
[----:B---3--:R-:W-:-:S13]  /*0210*/  FSETP.NUM.AND P0, PT, |R8|, |R8|, !P0 ;  /* 0x400000080800720b */ /* 0x008fda0004707200 */
[----:B------:R-:W-:Y:S01]  /*0220*/  @P0 FADD R14, R8, R11 ;  /* 0x0000000b080e0221 */ /* 0x000fe20000000000 */
[----:B------:R-:W-:-:S03]  /*0230*/  @!P0 MOV R19, 0x7fffffff ;  /* 0x7fffffff00138802 */ /* 0x000fc60000000f00 */
[----:B------:R-:W-:Y:S02]  /*0240*/  @P0 FMUL R17, R14, 0.5 ;  /* 0x3f0000000e110820 */ /* 0x000fe40000400000 */
[----:B------:R2:W-:Y:S04]  /*0250*/  @!P0 STG.E desc[UR6][R12.64], R19 ;  /* 0x000000130c008986 */ /* 0x0005e8000c101906 */
[----:B------:R2:W-:Y:S02]  /*0260*/  @P0 STG.E desc[UR6][R12.64], R17 ;  /* 0x000000110c000986 */ /* 0x0005e4000c101906 */
.L_x_10:
[----:B0-----:R-:W-:Y:S05]  /*0270*/  BSYNC.RECONVERGENT B0 ;  /* 0x0000000000007941 */ /* 0x001fea0003800200 */
.L_x_9:
[----:B------:R-:W-:-:S04]  /*0280*/  IADD3 R0, PT, PT, R15, R0, RZ ;  /* 0x000000000f007210 */ /* 0x000fc80007ffe0ff */
[----:B------:R-:W-:-:S13]  /*0290*/  ISETP.GE.AND P0, PT, R0, UR8, PT ;  /* 0x0000000800007c0c */ /* 0x000fda000bf06270 */
[----:B------:R-:W-:Y:S05]  /*02a0*/  @!P0 BRA `(.L_x_11) ;  /* 0xfffffffc00a48947 */ /* 0x000fea000383ffff */
[----:B------:R-:W-:Y:S05]  /*02b0*/  EXIT ;  /* 0x000000000000794d */ /* 0x000fea0003800000 */
.L_x_12:
        /* <DEDUP_REMOVED lines=12> */
.L_x_15:


//--------------------- .nv.shared.reserved.0     --------------------------
	.section	.nv.shared.reserved.0,"aw",@nobits
	.weak		__nv_reservedSMEM_offset_0_alias
	.size		__nv_reservedSMEM_offset_0_alias, 0, 64
	.other		__nv_reservedSMEM_offset_0_alias,@"STO_CUDA_RESERVED_SHARED STV_DEFAULT"
__nv_reservedSMEM_offset_0_alias:
	.zero		0
	.zero		64


//--------------------- .nv.constant0.medprice_many_series_one_param_f32 --------------------------
	.section	.nv.constant0.medprice_many_series_one_param_f32,"a",@progbits
	.sectionflags	@""
	.align	4
.nv.constant0.medprice_many_series_one_param_f32:
	.zero		936


//--------------------- .nv.constant0.medprice_batch_f32 --------------------------
	.section	.nv.constant0.medprice_batch_f32,"a",@progbits
	.sectionflags	@""
	.align	4
.nv.constant0.medprice_batch_f32:
	.zero		936


//--------------------- .nv.constant0.medprice_kernel_f32 --------------------------
	.section	.nv.constant0.medprice_kernel_f32,"a",@progbits
	.sectionflags	@""
	.align	4
.nv.constant0.medprice_kernel_f32:
	.zero		928


//--------------------- SYMBOLS --------------------------

	.type		.nv.reservedSmem.offset0,@object
	.size		.nv.reservedSmem.offset0,0x4
